	.target	sm_100a

	.elftype	@"ET_EXEC"


//--------------------- .note.nv.tkinfo           --------------------------
	.section	.note.nv.tkinfo,"",@"SHT_NOTE"
	.sectionflags	@"SHF_NOTE_NV_TKINFO"
	.tkinfo
        /*0018*/ 	.word	0x00000002
        /*0030*/ 	.string	""
        /*0030*/ 	.string	"ptxas"
        /*0030*/ 	.string	"Cuda compilation tools, release 13.0, V13.0.88"
        /*0030*/ 	.string	"Build cuda_13.0.r13.0/compiler.36424714_0"
        /*0030*/ 	.string	"-arch sm_100a -m 64 "



//--------------------- .note.nv.cuinfo           --------------------------
	.section	.note.nv.cuinfo,"",@"SHT_NOTE"
	.sectionflags	@"SHF_NOTE_NV_CUINFO"
        /*0018*/ 	.short	0x0002
        /*001a*/ 	.short	0x0064
        /*001c*/ 	.short	0x0082
	.zero		2


//--------------------- .nv.info                  --------------------------
	.section	.nv.info,"",@"SHT_CUDA_INFO"
	.align	4


	//----- nvinfo : EIATTR_REGCOUNT
	.align		4
        /*0000*/ 	.byte	0x04, 0x2f
        /*0002*/ 	.short	(.L_19 - .L_18)
	.align		4
.L_18:
        /*0004*/ 	.word	index@(_ZN7cutlass13device_kernelINS_4gemm6kernel13GemmUniversalIN4cute5tupleIJiiiiEEENS1_10collective13CollectiveMmaINS1_35MainloopSm100TmaUmmaWarpSpecializedILi4ELi2ELi4ENS5_IJNS4_1CILi2EEENSA_ILi4EEENSA_ILi1EEEEEEEENS5_IJNSA_ILi256EEENSA_ILi128EEENSA_ILi64EEEEEEfNS5_IJlSD_lEEEfSK_NS4_8TiledMMAINS4_8MMA_AtomIJNS4_23SM100_MMA_TF32_2x1SM_SSINS_10tfloat32_tESO_fLi256ELi128ELNS4_4UMMA5MajorE0ELSQ_0ELNSP_7ScaleInE0ELSR_0EEEEEENS4_6LayoutINS5_IJSD_SD_SD_EEENS5_IJNSA_ILi0EEESW_SW_EEEEENS5_IJNS4_10UnderscoreESZ_SZ_EEEEENS4_28SM100_TMA_2SM_LOAD_MULTICASTENS4_14ComposedLayoutINS4_7SwizzleILi3ELi4ELi3EEENS4_18smem_ptr_flag_bitsILi32EEENSU_INS5_IJNSA_ILi8EEENSA_ILi32EEEEEENS5_IJS19_SD_EEEEEEEvNS4_8identityENS4_18SM100_TMA_2SM_LOADES1D_vS1E_EENS_8epilogue10collective18CollectiveEpilogueINS1H_23Sm100TmaWarpSpecializedILi4ELi2ELi16ELb1ELb0EEEJNS5_IJSH_SH_SI_EEENS5_IJNSU_ISH_SD_EENSU_INSA_ILi16EEESD_EEEEEfSK_fSK_NS1H_6fusion15FusionCallbacksIS1L_NS1R_17LinearCombinationIffffLNS_15FloatRoundStyleE2EEES1M_S1Q_JEEENS4_5SM1004TMEM4LOAD26SM100_TMEM_LOAD_32dp32b16xENS4_13SM90_TMA_LOADENS13_INS14_ILi2ELi4ELi3EEES17_NSU_INS5_IJS18_S1O_EEENS5_IJS1O_SD_EEEEEEENS4_39AutoVectorizingCopyWithAssumedAlignmentILi128EEENS4_14SM90_TMA_STOREES26_S28_S28_EEEvvEEEEvNT_6ParamsE)
        /*0008*/ 	.word	0x00000050


	//----- nvinfo : EIATTR_FRAME_SIZE
	.align		4
.L_19:
        /*000c*/ 	.byte	0x04, 0x11
        /*000e*/ 	.short	(.L_21 - .L_20)
	.align		4
.L_20:
        /*0010*/ 	.word	index@($__internal_2_$__cuda_sm10x_tcgen05_guardrail_trap_unallocated_columns_being_dealloced)
        /*0014*/ 	.word	0x00000000


	//----- nvinfo : EIATTR_FRAME_SIZE
	.align		4
.L_21:
        /*0018*/ 	.byte	0x04, 0x11
        /*001a*/ 	.short	(.L_23 - .L_22)
	.align		4
.L_22:
        /*001c*/ 	.word	index@($__internal_1_$__cuda_sm10x_tcgen05_guardrail_trap_phase_invalid_during_alloc)
        /*0020*/ 	.word	0x00000000


	//----- nvinfo : EIATTR_FRAME_SIZE
	.align		4
.L_23:
        /*0024*/ 	.byte	0x04, 0x11
        /*0026*/ 	.short	(.L_25 - .L_24)
	.align		4
.L_24:
        /*0028*/ 	.word	index@($__internal_0_$__cuda_sm10x_tcgen05_guardrail_trap_col_being_dealloced_not_returned_by_alloc)
        /*002c*/ 	.word	0x00000000


	//----- nvinfo : EIATTR_FRAME_SIZE
	.align		4
.L_25:
        /*0030*/ 	.byte	0x04, 0x11
        /*0032*/ 	.short	(.L_27 - .L_26)
	.align		4
.L_26:
        /*0034*/ 	.word	index@(_ZN7cutlass13device_kernelINS_4gemm6kernel13GemmUniversalIN4cute5tupleIJiiiiEEENS1_10collective13CollectiveMmaINS1_35MainloopSm100TmaUmmaWarpSpecializedILi4ELi2ELi4ENS5_IJNS4_1CILi2EEENSA_ILi4EEENSA_ILi1EEEEEEEENS5_IJNSA_ILi256EEENSA_ILi128EEENSA_ILi64EEEEEEfNS5_IJlSD_lEEEfSK_NS4_8TiledMMAINS4_8MMA_AtomIJNS4_23SM100_MMA_TF32_2x1SM_SSINS_10tfloat32_tESO_fLi256ELi128ELNS4_4UMMA5MajorE0ELSQ_0ELNSP_7ScaleInE0ELSR_0EEEEEENS4_6LayoutINS5_IJSD_SD_SD_EEENS5_IJNSA_ILi0EEESW_SW_EEEEENS5_IJNS4_10UnderscoreESZ_SZ_EEEEENS4_28SM100_TMA_2SM_LOAD_MULTICASTENS4_14ComposedLayoutINS4_7SwizzleILi3ELi4ELi3EEENS4_18smem_ptr_flag_bitsILi32EEENSU_INS5_IJNSA_ILi8EEENSA_ILi32EEEEEENS5_IJS19_SD_EEEEEEEvNS4_8identityENS4_18SM100_TMA_2SM_LOADES1D_vS1E_EENS_8epilogue10collective18CollectiveEpilogueINS1H_23Sm100TmaWarpSpecializedILi4ELi2ELi16ELb1ELb0EEEJNS5_IJSH_SH_SI_EEENS5_IJNSU_ISH_SD_EENSU_INSA_ILi16EEESD_EEEEEfSK_fSK_NS1H_6fusion15FusionCallbacksIS1L_NS1R_17LinearCombinationIffffLNS_15FloatRoundStyleE2EEES1M_S1Q_JEEENS4_5SM1004TMEM4LOAD26SM100_TMEM_LOAD_32dp32b16xENS4_13SM90_TMA_LOADENS13_INS14_ILi2ELi4ELi3EEES17_NSU_INS5_IJS18_S1O_EEENS5_IJS1O_SD_EEEEEEENS4_39AutoVectorizingCopyWithAssumedAlignmentILi128EEENS4_14SM90_TMA_STOREES26_S28_S28_EEEvvEEEEvNT_6ParamsE)
        /*0038*/ 	.word	0x00000000


	//----- nvinfo : EIATTR_MIN_STACK_SIZE
	.align		4
.L_27:
        /*003c*/ 	.byte	0x04, 0x12
        /*003e*/ 	.short	(.L_29 - .L_28)
	.align		4
.L_28:
        /*0040*/ 	.word	index@(_ZN7cutlass13device_kernelINS_4gemm6kernel13GemmUniversalIN4cute5tupleIJiiiiEEENS1_10collective13CollectiveMmaINS1_35MainloopSm100TmaUmmaWarpSpecializedILi4ELi2ELi4ENS5_IJNS4_1CILi2EEENSA_ILi4EEENSA_ILi1EEEEEEEENS5_IJNSA_ILi256EEENSA_ILi128EEENSA_ILi64EEEEEEfNS5_IJlSD_lEEEfSK_NS4_8TiledMMAINS4_8MMA_AtomIJNS4_23SM100_MMA_TF32_2x1SM_SSINS_10tfloat32_tESO_fLi256ELi128ELNS4_4UMMA5MajorE0ELSQ_0ELNSP_7ScaleInE0ELSR_0EEEEEENS4_6LayoutINS5_IJSD_SD_SD_EEENS5_IJNSA_ILi0EEESW_SW_EEEEENS5_IJNS4_10UnderscoreESZ_SZ_EEEEENS4_28SM100_TMA_2SM_LOAD_MULTICASTENS4_14ComposedLayoutINS4_7SwizzleILi3ELi4ELi3EEENS4_18smem_ptr_flag_bitsILi32EEENSU_INS5_IJNSA_ILi8EEENSA_ILi32EEEEEENS5_IJS19_SD_EEEEEEEvNS4_8identityENS4_18SM100_TMA_2SM_LOADES1D_vS1E_EENS_8epilogue10collective18CollectiveEpilogueINS1H_23Sm100TmaWarpSpecializedILi4ELi2ELi16ELb1ELb0EEEJNS5_IJSH_SH_SI_EEENS5_IJNSU_ISH_SD_EENSU_INSA_ILi16EEESD_EEEEEfSK_fSK_NS1H_6fusion15FusionCallbacksIS1L_NS1R_17LinearCombinationIffffLNS_15FloatRoundStyleE2EEES1M_S1Q_JEEENS4_5SM1004TMEM4LOAD26SM100_TMEM_LOAD_32dp32b16xENS4_13SM90_TMA_LOADENS13_INS14_ILi2ELi4ELi3EEES17_NSU_INS5_IJS18_S1O_EEENS5_IJS1O_SD_EEEEEEENS4_39AutoVectorizingCopyWithAssumedAlignmentILi128EEENS4_14SM90_TMA_STOREES26_S28_S28_EEEvvEEEEvNT_6ParamsE)
        /*0044*/ 	.word	0x00000000
.L_29:


//--------------------- .nv.compat                --------------------------
	.section	.nv.compat,"",@"SHT_CUDA_COMPAT_INFO"
	.align	4
        /*0000*/ 	.byte	0x02, 0x09, 0x01, 0x00, 0x02, 0x02, 0x02, 0x00, 0x02, 0x05, 0x05, 0x00, 0x03, 0x07, 0x01, 0x01
        /*0010*/ 	.byte	0x02, 0x03, 0x01, 0x00, 0x02, 0x06, 0x01, 0x00, 0x04, 0x0b, 0x08, 0x00, 0x09, 0x00, 0x00, 0x00
        /*0020*/ 	.byte	0x00, 0x00, 0x00, 0x00


//--------------------- .nv.info._ZN7cutlass13device_kernelINS_4gemm6kernel13GemmUniversalIN4cute5tupleIJiiiiEEENS1_10collective13CollectiveMmaINS1_35MainloopSm100TmaUmmaWarpSpecializedILi4ELi2ELi4ENS5_IJNS4_1CILi2EEENSA_ILi4EEENSA_ILi1EEEEEEEENS5_IJNSA_ILi256EEENSA_ILi128EEENSA_ILi64EEEEEEfNS5_IJlSD_lEEEfSK_NS4_8TiledMMAINS4_8MMA_AtomIJNS4_23SM100_MMA_TF32_2x1SM_SSINS_10tfloat32_tESO_fLi256ELi128ELNS4_4UMMA5MajorE0ELSQ_0ELNSP_7ScaleInE0ELSR_0EEEEEENS4_6LayoutINS5_IJSD_SD_SD_EEENS5_IJNSA_ILi0EEESW_SW_EEEEENS5_IJNS4_10UnderscoreESZ_SZ_EEEEENS4_28SM100_TMA_2SM_LOAD_MULTICASTENS4_14ComposedLayoutINS4_7SwizzleILi3ELi4ELi3EEENS4_18smem_ptr_flag_bitsILi32EEENSU_INS5_IJNSA_ILi8EEENSA_ILi32EEEEEENS5_IJS19_SD_EEEEEEEvNS4_8identityENS4_18SM100_TMA_2SM_LOADES1D_vS1E_EENS_8epilogue10collective18CollectiveEpilogueINS1H_23Sm100TmaWarpSpecializedILi4ELi2ELi16ELb1ELb0EEEJNS5_IJSH_SH_SI_EEENS5_IJNSU_ISH_SD_EENSU_INSA_ILi16EEESD_EEEEEfSK_fSK_NS1H_6fusion15FusionCallbacksIS1L_NS1R_17LinearCombinationIffffLNS_15FloatRoundStyleE2EEES1M_S1Q_JEEENS4_5SM1004TMEM4LOAD26SM100_TMEM_LOAD_32dp32b16xENS4_13SM90_TMA_LOADENS13_INS14_ILi2ELi4ELi3EEES17_NSU_INS5_IJS18_S1O_EEENS5_IJS1O_SD_EEEEEEENS4_39AutoVectorizingCopyWithAssumedAlignmentILi128EEENS4_14SM90_TMA_STOREES26_S28_S28_EEEvvEEEEvNT_6ParamsE --------------------------
	.section	.nv.info._ZN7cutlass13device_kernelINS_4gemm6kernel13GemmUniversalIN4cute5tupleIJiiiiEEENS1_10collective13CollectiveMmaINS1_35MainloopSm100TmaUmmaWarpSpecializedILi4ELi2ELi4ENS5_IJNS4_1CILi2EEENSA_ILi4EEENSA_ILi1EEEEEEEENS5_IJNSA_ILi256EEENSA_ILi128EEENSA_ILi64EEEEEEfNS5_IJlSD_lEEEfSK_NS4_8TiledMMAINS4_8MMA_AtomIJNS4_23SM100_MMA_TF32_2x1SM_SSINS_10tfloat32_tESO_fLi256ELi128ELNS4_4UMMA5MajorE0ELSQ_0ELNSP_7ScaleInE0ELSR_0EEEEEENS4_6LayoutINS5_IJSD_SD_SD_EEENS5_IJNSA_ILi0EEESW_SW_EEEEENS5_IJNS4_10UnderscoreESZ_SZ_EEEEENS4_28SM100_TMA_2SM_LOAD_MULTICASTENS4_14ComposedLayoutINS4_7SwizzleILi3ELi4ELi3EEENS4_18smem_ptr_flag_bitsILi32EEENSU_INS5_IJNSA_ILi8EEENSA_ILi32EEEEEENS5_IJS19_SD_EEEEEEEvNS4_8identityENS4_18SM100_TMA_2SM_LOADES1D_vS1E_EENS_8epilogue10collective18CollectiveEpilogueINS1H_23Sm100TmaWarpSpecializedILi4ELi2ELi16ELb1ELb0EEEJNS5_IJSH_SH_SI_EEENS5_IJNSU_ISH_SD_EENSU_INSA_ILi16EEESD_EEEEEfSK_fSK_NS1H_6fusion15FusionCallbacksIS1L_NS1R_17LinearCombinationIffffLNS_15FloatRoundStyleE2EEES1M_S1Q_JEEENS4_5SM1004TMEM4LOAD26SM100_TMEM_LOAD_32dp32b16xENS4_13SM90_TMA_LOADENS13_INS14_ILi2ELi4ELi3EEES17_NSU_INS5_IJS18_S1O_EEENS5_IJS1O_SD_EEEEEEENS4_39AutoVectorizingCopyWithAssumedAlignmentILi128EEENS4_14SM90_TMA_STOREES26_S28_S28_EEEvvEEEEvNT_6ParamsE,"",@"SHT_CUDA_INFO"
	.sectionflags	@""
	.align	4


	//----- nvinfo : EIATTR_CUDA_API_VERSION
	.align		4
        /*0000*/ 	.byte	0x04, 0x37
        /*0002*/ 	.short	(.L_31 - .L_30)
.L_30:
        /*0004*/ 	.word	0x00000082


	//----- nvinfo : EIATTR_KPARAM_INFO
	.align		4
.L_31:
        /*0008*/ 	.byte	0x04, 0x17
        /*000a*/ 	.short	(.L_33 - .L_32)
.L_32:
        /*000c*/ 	.word	0x00000000
        /*0010*/ 	.short	0x0000
        /*0012*/ 	.short	0x0000
        /*0014*/ 	.byte	0x00, 0xf0, 0x01, 0x20


	//----- nvinfo : EIATTR_AT_ENTRY_FRAGMENTS
	.align		4
.L_33:
        /*0018*/ 	.byte	0x04, 0x4f
        /*001a*/ 	.short	(.L_35 - .L_34)


	//   ....[0]....
.L_34:
        /*001c*/ 	.word	0x00000007


	//----- nvinfo : EIATTR_RESERVED_SMEM_USED
	.align		4
.L_35:
        /*0020*/ 	.byte	0x01, 0x41
	.zero		2


	//----- nvinfo : EIATTR_SPARSE_MMA_MASK
	.align		4
        /*0024*/ 	.byte	0x03, 0x50
        /*0026*/ 	.short	0x0000


	//----- nvinfo : EIATTR_TCGEN05_2CTA_USED
	.align		4
        /*0028*/ 	.byte	0x01, 0x52
	.zero		2


	//----- nvinfo : EIATTR_MAXREG_COUNT
	.align		4
        /*002c*/ 	.byte	0x03, 0x1b
        /*002e*/ 	.short	0x00ff


	//----- nvinfo : EIATTR_NUM_BARRIERS
	.align		4
        /*0030*/ 	.byte	0x02, 0x4c
        /*0032*/ 	.byte	0x07
	.zero		1


	//----- nvinfo : EIATTR_EXTERNS
	.align		4
        /*0034*/ 	.byte	0x04, 0x0f
        /*0036*/ 	.short	(.L_37 - .L_36)


	//   ....[0]....
	.align		4
.L_36:
        /*0038*/ 	.word	index@(__assertfail)


	//----- nvinfo : EIATTR_MERCURY_ISA_VERSION
	.align		4
.L_37:
        /*003c*/ 	.byte	0x03, 0x5f
        /*003e*/ 	.short	0x0101


	//----- nvinfo : EIATTR_INT_WARP_WIDE_INSTR_OFFSETS
	.align		4
        /*0040*/ 	.byte	0x04, 0x31
        /*0042*/ 	.short	(.L_39 - .L_38)


	//   ....[0]....
.L_38:
        /*0044*/ 	.word	0x00000d60


	//   ....[1]....
        /*0048*/ 	.word	0x00000e00


	//   ....[2]....
        /*004c*/ 	.word	0x00004700


	//   ....[3]....
        /*0050*/ 	.word	0x00004730


	//   ....[4]....
        /*0054*/ 	.word	0x00004750


	//   ....[5]....
        /*0058*/ 	.word	0x00005280


	//   ....[6]....
        /*005c*/ 	.word	0x000052e0


	//   ....[7]....
        /*0060*/ 	.word	0x000053d0


	//   ....[8]....
        /*0064*/ 	.word	0x00005440


	//   ....[9]....
        /*0068*/ 	.word	0x00005530


	//   ....[10]....
        /*006c*/ 	.word	0x000055a0


	//   ....[11]....
        /*0070*/ 	.word	0x000056a0


	//   ....[12]....
        /*0074*/ 	.word	0x00005710


	//   ....[13]....
        /*0078*/ 	.word	0x00005820


	//   ....[14]....
        /*007c*/ 	.word	0x000058a0


	//   ....[15]....
        /*0080*/ 	.word	0x000059a0


	//   ....[16]....
        /*0084*/ 	.word	0x00005a20


	//   ....[17]....
        /*0088*/ 	.word	0x00005b20


	//   ....[18]....
        /*008c*/ 	.word	0x00005ba0


	//   ....[19]....
        /*0090*/ 	.word	0x00005c90


	//   ....[20]....
        /*0094*/ 	.word	0x00005d20


	//----- nvinfo : EIATTR_COOP_GROUP_MASK_REGIDS
	.align		4
.L_39:
        /*0098*/ 	.byte	0x04, 0x29
        /*009a*/ 	.short	(.L_41 - .L_40)


	//   ....[0]....
.L_40:
        /*009c*/ 	.word	0xffffffff


	//   ....[1]....
        /*00a0*/ 	.word	0xffffffff


	//   ....[2]....
        /*00a4*/ 	.word	0xffffffff


	//   ....[3]....
        /*00a8*/ 	.word	0xffffffff


	//   ....[4]....
        /*00ac*/ 	.word	0xffffffff


	//   ....[5]....
        /*00b0*/ 	.word	0xffffffff


	//   ....[6]....
        /*00b4*/ 	.word	0xffffffff


	//   ....[7]....
        /*00b8*/ 	.word	0xffffffff


	//   ....[8]....
        /*00bc*/ 	.word	0xffffffff


	//   ....[9]....
        /*00c0*/ 	.word	0xffffffff


	//   ....[10]....
        /*00c4*/ 	.word	0xffffffff


	//   ....[11]....
        /*00c8*/ 	.word	0xffffffff


	//   ....[12]....
        /*00cc*/ 	.word	0xffffffff


	//   ....[13]....
        /*00d0*/ 	.word	0xffffffff


	//----- nvinfo : EIATTR_COOP_GROUP_INSTR_OFFSETS
	.align		4
.L_41:
        /*00d4*/ 	.byte	0x04, 0x28
        /*00d6*/ 	.short	(.L_43 - .L_42)


	//   ....[0]....
.L_42:
        /*00d8*/ 	.word	0x000000b0


	//   ....[1]....
        /*00dc*/ 	.word	0x00000510


	//   ....[2]....
        /*00e0*/ 	.word	0x000006d0


	//   ....[3]....
        /*00e4*/ 	.word	0x00000860


	//   ....[4]....
        /*00e8*/ 	.word	0x00000950


	//   ....[5]....
        /*00ec*/ 	.word	0x00000ab0


	//   ....[6]....
        /*00f0*/ 	.word	0x00000c40


	//   ....[7]....
        /*00f4*/ 	.word	0x00000e80


	//   ....[8]....
        /*00f8*/ 	.word	0x00002460


	//   ....[9]....
        /*00fc*/ 	.word	0x00003320


	//   ....[10]....
        /*0100*/ 	.word	0x000037f0


	//   ....[11]....
        /*0104*/ 	.word	0x00003820


	//   ....[12]....
        /*0108*/ 	.word	0x00004600


	//   ....[13]....
        /*010c*/ 	.word	0x00004810


	//----- nvinfo : EIATTR_VRC_CTA_INIT_COUNT
	.align		4
.L_43:
        /*0110*/ 	.byte	0x02, 0x4a
        /*0112*/ 	.byte	0x80
	.zero		1


	//----- nvinfo : EIATTR_SYSCALL_OFFSETS
	.align		4
        /*0114*/ 	.byte	0x04, 0x46
        /*0116*/ 	.short	(.L_45 - .L_44)


	//   ....[0]....
.L_44:
        /*0118*/ 	.word	0x000069b0


	//   ....[1]....
        /*011c*/ 	.word	0x00006aa0


	//   ....[2]....
        /*0120*/ 	.word	0x000071f0


	//   ....[3]....
        /*0124*/ 	.word	0x00007970


	//   ....[4]....
        /*0128*/ 	.word	0x000080c0


	//   ....[5]....
        /*012c*/ 	.word	0x00008860


	//   ....[6]....
        /*0130*/ 	.word	0x00009000


	//   ....[7]....
        /*0134*/ 	.word	0x000097d0


	//   ....[8]....
        /*0138*/ 	.word	0x00009f70


	//   ....[9]....
        /*013c*/ 	.word	0x0000a6c0


	//----- nvinfo : EIATTR_MBARRIER_INSTR_OFFSETS
	.align		4
.L_45:
        /*0140*/ 	.byte	0x04, 0x39
        /*0142*/ 	.short	(.L_47 - .L_46)


	//   ....[0]....
.L_46:
        /*0144*/ 	.word	0x00000640
        /*0148*/ 	.word	0x000000ff
        /*014c*/ 	.word	0x00000000
        /*0150*/ 	.short	0x0100
        /*0152*/ 	.byte	0x04
	.zero		1


	//   ....[1]....
        /*0154*/ 	.word	0x00000650
        /*0158*/ 	.word	0x000000ff
        /*015c*/ 	.word	0x00000020
        /*0160*/ 	.short	0x0100
        /*0162*/ 	.byte	0x04
	.zero		1


	//   ....[2]....
        /*0164*/ 	.word	0x00000660
        /*0168*/ 	.word	0x000000ff
        /*016c*/ 	.word	0x00000008
        /*0170*/ 	.short	0x0100
        /*0172*/ 	.byte	0x04
	.zero		1


	//   ....[3]....
        /*0174*/ 	.word	0x00000670
        /*0178*/ 	.word	0x000000ff
        /*017c*/ 	.word	0x00000028
        /*0180*/ 	.short	0x0100
        /*0182*/ 	.byte	0x04
	.zero		1


	//   ....[4]....
        /*0184*/ 	.word	0x00000680
        /*0188*/ 	.word	0x000000ff
        /*018c*/ 	.word	0x00000010
        /*0190*/ 	.short	0x0100
        /*0192*/ 	.byte	0x04
	.zero		1


	//   ....[5]....
        /*0194*/ 	.word	0x00000690
        /*0198*/ 	.word	0x000000ff
        /*019c*/ 	.word	0x00000030
        /*01a0*/ 	.short	0x0100
        /*01a2*/ 	.byte	0x04
	.zero		1


	//   ....[6]....
        /*01a4*/ 	.word	0x000006a0
        /*01a8*/ 	.word	0x000000ff
        /*01ac*/ 	.word	0x00000018
        /*01b0*/ 	.short	0x0100
        /*01b2*/ 	.byte	0x04
	.zero		1


	//   ....[7]....
        /*01b4*/ 	.word	0x000006b0
        /*01b8*/ 	.word	0x000000ff
        /*01bc*/ 	.word	0x00000038
        /*01c0*/ 	.short	0x0100
        /*01c2*/ 	.byte	0x04
	.zero		1


	//   ....[8]....
        /*01c4*/ 	.word	0x000007d0
        /*01c8*/ 	.word	0x000000ff
        /*01cc*/ 	.word	0x00000040
        /*01d0*/ 	.short	0x0100
        /*01d2*/ 	.byte	0x04
	.zero		1


	//   ....[9]....
        /*01d4*/ 	.word	0x000007e0
        /*01d8*/ 	.word	0x000000ff
        /*01dc*/ 	.word	0x00000060
        /*01e0*/ 	.short	0x0100
        /*01e2*/ 	.byte	0x04
	.zero		1


	//   ....[10]....
        /*01e4*/ 	.word	0x000007f0
        /*01e8*/ 	.word	0x000000ff
        /*01ec*/ 	.word	0x00000048
        /*01f0*/ 	.short	0x0100
        /*01f2*/ 	.byte	0x04
	.zero		1


	//   ....[11]....
        /*01f4*/ 	.word	0x00000800
        /*01f8*/ 	.word	0x000000ff
        /*01fc*/ 	.word	0x00000068
        /*0200*/ 	.short	0x0100
        /*0202*/ 	.byte	0x04
	.zero		1


	//   ....[12]....
        /*0204*/ 	.word	0x00000810
        /*0208*/ 	.word	0x000000ff
        /*020c*/ 	.word	0x00000050
        /*0210*/ 	.short	0x0100
        /*0212*/ 	.byte	0x04
	.zero		1


	//   ....[13]....
        /*0214*/ 	.word	0x00000820
        /*0218*/ 	.word	0x000000ff
        /*021c*/ 	.word	0x00000070
        /*0220*/ 	.short	0x0100
        /*0222*/ 	.byte	0x04
	.zero		1


	//   ....[14]....
        /*0224*/ 	.word	0x00000830
        /*0228*/ 	.word	0x000000ff
        /*022c*/ 	.word	0x00000058
        /*0230*/ 	.short	0x0100
        /*0232*/ 	.byte	0x04
	.zero		1


	//   ....[15]....
        /*0234*/ 	.word	0x00000840
        /*0238*/ 	.word	0x000000ff
        /*023c*/ 	.word	0x00000078
        /*0240*/ 	.short	0x0100
        /*0242*/ 	.byte	0x04
	.zero		1


	//   ....[16]....
        /*0244*/ 	.word	0x00000920
        /*0248*/ 	.word	0x000000ff
        /*024c*/ 	.word	0x00000080
        /*0250*/ 	.short	0x0100
        /*0252*/ 	.byte	0x06
	.zero		1


	//   ....[17]....
        /*0254*/ 	.word	0x00000930
        /*0258*/ 	.word	0x000000ff
        /*025c*/ 	.word	0x00000088
        /*0260*/ 	.short	0x0100
        /*0262*/ 	.byte	0x06
	.zero		1


	//   ....[18]....
        /*0264*/ 	.word	0x00000a60
        /*0268*/ 	.word	0x000000ff
        /*026c*/ 	.word	0x00000090
        /*0270*/ 	.short	0x0100
        /*0272*/ 	.byte	0x06
	.zero		1


	//   ....[19]....
        /*0274*/ 	.word	0x00000a70
        /*0278*/ 	.word	0x000000ff
        /*027c*/ 	.word	0x000000a0
        /*0280*/ 	.short	0x0100
        /*0282*/ 	.byte	0x06
	.zero		1


	//   ....[20]....
        /*0284*/ 	.word	0x00000a80
        /*0288*/ 	.word	0x000000ff
        /*028c*/ 	.word	0x00000098
        /*0290*/ 	.short	0x0100
        /*0292*/ 	.byte	0x06
	.zero		1


	//   ....[21]....
        /*0294*/ 	.word	0x00000a90
        /*0298*/ 	.word	0x000000ff
        /*029c*/ 	.word	0x000000a8
        /*02a0*/ 	.short	0x0100
        /*02a2*/ 	.byte	0x06
	.zero		1


	//   ....[22]....
        /*02a4*/ 	.word	0x00000bb0
        /*02a8*/ 	.word	0x000000ff
        /*02ac*/ 	.word	0x000000b0
        /*02b0*/ 	.short	0x0100
        /*02b2*/ 	.byte	0x04
	.zero		1


	//   ....[23]....
        /*02b4*/ 	.word	0x00000bc0
        /*02b8*/ 	.word	0x000000ff
        /*02bc*/ 	.word	0x000000d0
        /*02c0*/ 	.short	0x0100
        /*02c2*/ 	.byte	0x04
	.zero		1


	//   ....[24]....
        /*02c4*/ 	.word	0x00000bd0
        /*02c8*/ 	.word	0x000000ff
        /*02cc*/ 	.word	0x000000b8
        /*02d0*/ 	.short	0x0100
        /*02d2*/ 	.byte	0x04
	.zero		1


	//   ....[25]....
        /*02d4*/ 	.word	0x00000be0
        /*02d8*/ 	.word	0x000000ff
        /*02dc*/ 	.word	0x000000d8
        /*02e0*/ 	.short	0x0100
        /*02e2*/ 	.byte	0x04
	.zero		1


	//   ....[26]....
        /*02e4*/ 	.word	0x00000bf0
        /*02e8*/ 	.word	0x000000ff
        /*02ec*/ 	.word	0x000000c0
        /*02f0*/ 	.short	0x0100
        /*02f2*/ 	.byte	0x04
	.zero		1


	//   ....[27]....
        /*02f4*/ 	.word	0x00000c00
        /*02f8*/ 	.word	0x000000ff
        /*02fc*/ 	.word	0x000000e0
        /*0300*/ 	.short	0x0100
        /*0302*/ 	.byte	0x04
	.zero		1


	//   ....[28]....
        /*0304*/ 	.word	0x00000c10
        /*0308*/ 	.word	0x000000ff
        /*030c*/ 	.word	0x000000c8
        /*0310*/ 	.short	0x0100
        /*0312*/ 	.byte	0x04
	.zero		1


	//   ....[29]....
        /*0314*/ 	.word	0x00000c20
        /*0318*/ 	.word	0x000000ff
        /*031c*/ 	.word	0x000000e8
        /*0320*/ 	.short	0x0100
        /*0322*/ 	.byte	0x04
	.zero		1


	//   ....[30]....
        /*0324*/ 	.word	0x00000d10
        /*0328*/ 	.word	0x000000ff
        /*032c*/ 	.word	0x000000f0
        /*0330*/ 	.short	0x0100
        /*0332*/ 	.byte	0x04
	.zero		1


	//   ....[31]....
        /*0334*/ 	.word	0x00000d20
        /*0338*/ 	.word	0x000000ff
        /*033c*/ 	.word	0x00000100
        /*0340*/ 	.short	0x0100
        /*0342*/ 	.byte	0x04
	.zero		1


	//   ....[32]....
        /*0344*/ 	.word	0x00000d30
        /*0348*/ 	.word	0x000000ff
        /*034c*/ 	.word	0x000000f8
        /*0350*/ 	.short	0x0100
        /*0352*/ 	.byte	0x04
	.zero		1


	//   ....[33]....
        /*0354*/ 	.word	0x00000d40
        /*0358*/ 	.word	0x000000ff
        /*035c*/ 	.word	0x00000108
        /*0360*/ 	.short	0x0100
        /*0362*/ 	.byte	0x04
	.zero		1


	//   ....[34]....
        /*0364*/ 	.word	0x00000e40
        /*0368*/ 	.word	0x000000ff
        /*036c*/ 	.word	0x00000110
        /*0370*/ 	.short	0x0100
        /*0372*/ 	.byte	0x06
	.zero		1


	//   ....[35]....
        /*0374*/ 	.word	0x00001ab0
        /*0378*/ 	.word	0x00000000
        /*037c*/ 	.word	0x00000100
        /*0380*/ 	.short	0x010a
        /*0382*/ 	.byte	0xff
	.zero		1


	//   ....[36]....
        /*0384*/ 	.word	0x00001ae0
        /*0388*/ 	.word	0x00000000
        /*038c*/ 	.word	0x000000f0
        /*0390*/ 	.short	0x0101
        /*0392*/ 	.byte	0xff
	.zero		1


	//   ....[37]....
        /*0394*/ 	.word	0x00001ba0
        /*0398*/ 	.word	0x000000ff
        /*039c*/ 	.word	0x00000020
        /*03a0*/ 	.short	0x010a
        /*03a2*/ 	.byte	0x04
	.zero		1


	//   ....[38]....
        /*03a4*/ 	.word	0x00001c70
        /*03a8*/ 	.word	0x000000ff
        /*03ac*/ 	.word	0x00000020
        /*03b0*/ 	.short	0x010a
        /*03b2*/ 	.byte	0x21
	.zero		1


	//   ....[39]....
        /*03b4*/ 	.word	0x00001e20
        /*03b8*/ 	.word	0x000000ff
        /*03bc*/ 	.word	0x00000020
        /*03c0*/ 	.short	0x010a
        /*03c2*/ 	.byte	0x05
	.zero		1


	//   ....[40]....
        /*03c4*/ 	.word	0x00002000
        /*03c8*/ 	.word	0x000000ff
        /*03cc*/ 	.word	0x00000088
        /*03d0*/ 	.short	0x0101
        /*03d2*/ 	.byte	0x0e
	.zero		1


	//   ....[41]....
        /*03d4*/ 	.word	0x00002020
        /*03d8*/ 	.word	0x000000ff
        /*03dc*/ 	.word	0x00000020
        /*03e0*/ 	.short	0x010a
        /*03e2*/ 	.byte	0x04
	.zero		1


	//   ....[42]....
        /*03e4*/ 	.word	0x000020a0
        /*03e8*/ 	.word	0x000000ff
        /*03ec*/ 	.word	0x00000020
        /*03f0*/ 	.short	0x010a
        /*03f2*/ 	.byte	0x07
	.zero		1


	//   ....[43]....
        /*03f4*/ 	.word	0x000021e0
        /*03f8*/ 	.word	0x000000ff
        /*03fc*/ 	.word	0x00000020
        /*0400*/ 	.short	0x010a
        /*0402*/ 	.byte	0x04
	.zero		1


	//   ....[44]....
        /*0404*/ 	.word	0x00002490
        /*0408*/ 	.word	0x00000003
        /*040c*/ 	.word	0x00000090
        /*0410*/ 	.short	0x010a
        /*0412*/ 	.byte	0xff
	.zero		1


	//   ....[45]....
        /*0414*/ 	.word	0x000025e0
        /*0418*/ 	.word	0x00000000
        /*041c*/ 	.word	0x00000000
        /*0420*/ 	.short	0x0101
        /*0422*/ 	.byte	0xff
	.zero		1


	//   ....[46]....
        /*0424*/ 	.word	0x00002ba0
        /*0428*/ 	.word	0x000000ff
        /*042c*/ 	.word	0x00000000
        /*0430*/ 	.short	0x010a
        /*0432*/ 	.byte	0x04
	.zero		1


	//   ....[47]....
        /*0434*/ 	.word	0x00002c30
        /*0438*/ 	.word	0x000000ff
        /*043c*/ 	.word	0x00000000
        /*0440*/ 	.short	0x010a
        /*0442*/ 	.byte	0x05
	.zero		1


	//   ....[48]....
        /*0444*/ 	.word	0x00002cc0
        /*0448*/ 	.word	0x000000ff
        /*044c*/ 	.word	0x00000000
        /*0450*/ 	.short	0x010a
        /*0452*/ 	.byte	0x05
	.zero		1


	//   ....[49]....
        /*0454*/ 	.word	0x00002d60
        /*0458*/ 	.word	0x00000000
        /*045c*/ 	.word	0x00000000
        /*0460*/ 	.short	0x010a
        /*0462*/ 	.byte	0xff
	.zero		1


	//   ....[50]....
        /*0464*/ 	.word	0x00002e80
        /*0468*/ 	.word	0x00000002
        /*046c*/ 	.word	0x000000f0
        /*0470*/ 	.short	0x010a
        /*0472*/ 	.byte	0xff
	.zero		1


	//   ....[51]....
        /*0474*/ 	.word	0x00002ef0
        /*0478*/ 	.word	0x00000002
        /*047c*/ 	.word	0x00000000
        /*0480*/ 	.short	0x0101
        /*0482*/ 	.byte	0xff
	.zero		1


	//   ....[52]....
        /*0484*/ 	.word	0x00002f10
        /*0488*/ 	.word	0x000000ff
        /*048c*/ 	.word	0x000000a0
        /*0490*/ 	.short	0x010a
        /*0492*/ 	.byte	0x04
	.zero		1


	//   ....[53]....
        /*0494*/ 	.word	0x00003030
        /*0498*/ 	.word	0x00000002
        /*049c*/ 	.word	0x00000090
        /*04a0*/ 	.short	0x010a
        /*04a2*/ 	.byte	0xff
	.zero		1


	//   ....[54]....
        /*04a4*/ 	.word	0x00003130
        /*04a8*/ 	.word	0x00000002
        /*04ac*/ 	.word	0x00000000
        /*04b0*/ 	.short	0x0101
        /*04b2*/ 	.byte	0xff
	.zero		1


	//   ....[55]....
        /*04b4*/ 	.word	0x000031c0
        /*04b8*/ 	.word	0x000000ff
        /*04bc*/ 	.word	0x000000a0
        /*04c0*/ 	.short	0x0106
        /*04c2*/ 	.byte	0x04
	.zero		1


	//   ....[56]....
        /*04c4*/ 	.word	0x000031e0
        /*04c8*/ 	.word	0x000000ff
        /*04cc*/ 	.word	0x000000a0
        /*04d0*/ 	.short	0x010a
        /*04d2*/ 	.byte	0x04
	.zero		1


	//   ....[57]....
        /*04d4*/ 	.word	0x00003270
        /*04d8*/ 	.word	0x000000ff
        /*04dc*/ 	.word	0x000000a0
        /*04e0*/ 	.short	0x0106
        /*04e2*/ 	.byte	0x07
	.zero		1


	//   ....[58]....
        /*04e4*/ 	.word	0x000032b0
        /*04e8*/ 	.word	0x00000000
        /*04ec*/ 	.word	0x000000a0
        /*04f0*/ 	.short	0x010a
        /*04f2*/ 	.byte	0xff
	.zero		1


	//   ....[59]....
        /*04f4*/ 	.word	0x000034f0
        /*04f8*/ 	.word	0x000000ff
        /*04fc*/ 	.word	0x00000008
        /*0500*/ 	.short	0x010a
        /*0502*/ 	.byte	0x05
	.zero		1


	//   ....[60]....
        /*0504*/ 	.word	0x00003510
        /*0508*/ 	.word	0x000000ff
        /*050c*/ 	.word	0x00000008
        /*0510*/ 	.short	0x010a
        /*0512*/ 	.byte	0x05
	.zero		1


	//   ....[61]....
        /*0514*/ 	.word	0x000036a0
        /*0518*/ 	.word	0x000000ff
        /*051c*/ 	.word	0x00000008
        /*0520*/ 	.short	0x010a
        /*0522*/ 	.byte	0x05
	.zero		1


	//   ....[62]....
        /*0524*/ 	.word	0x000036c0
        /*0528*/ 	.word	0x000000ff
        /*052c*/ 	.word	0x00000008
        /*0530*/ 	.short	0x010a
        /*0532*/ 	.byte	0x05
	.zero		1


	//   ....[63]....
        /*0534*/ 	.word	0x00003780
        /*0538*/ 	.word	0x000000ff
        /*053c*/ 	.word	0x00000000
        /*0540*/ 	.short	0x0101
        /*0542*/ 	.byte	0x04
	.zero		1


	//   ....[64]....
        /*0544*/ 	.word	0x00003b40
        /*0548*/ 	.word	0x00000000
        /*054c*/ 	.word	0x00000090
        /*0550*/ 	.short	0x010a
        /*0552*/ 	.byte	0xff
	.zero		1


	//   ....[65]....
        /*0554*/ 	.word	0x00003c00
        /*0558*/ 	.word	0x00000000
        /*055c*/ 	.word	0x00000000
        /*0560*/ 	.short	0x0101
        /*0562*/ 	.byte	0xff
	.zero		1


	//   ....[66]....
        /*0564*/ 	.word	0x00003cc0
        /*0568*/ 	.word	0x000000ff
        /*056c*/ 	.word	0x00000000
        /*0570*/ 	.short	0x010a
        /*0572*/ 	.byte	0x04
	.zero		1


	//   ....[67]....
        /*0574*/ 	.word	0x00003cd0
        /*0578*/ 	.word	0x000000ff
        /*057c*/ 	.word	0x000000d0
        /*0580*/ 	.short	0x010a
        /*0582*/ 	.byte	0x2e
	.zero		1


	//   ....[68]....
        /*0584*/ 	.word	0x00003d80
        /*0588*/ 	.word	0x000000ff
        /*058c*/ 	.word	0x00000000
        /*0590*/ 	.short	0x010a
        /*0592*/ 	.byte	0x07
	.zero		1


	//   ....[69]....
        /*0594*/ 	.word	0x00003eb0
        /*0598*/ 	.word	0x000000ff
        /*059c*/ 	.word	0x00000000
        /*05a0*/ 	.short	0x010a
        /*05a2*/ 	.byte	0x04
	.zero		1


	//   ....[70]....
        /*05a4*/ 	.word	0x000042f0
        /*05a8*/ 	.word	0x000000ff
        /*05ac*/ 	.word	0x00000000
        /*05b0*/ 	.short	0x010a
        /*05b2*/ 	.byte	0x04
	.zero		1


	//   ....[71]....
        /*05b4*/ 	.word	0x00004380
        /*05b8*/ 	.word	0x000000ff
        /*05bc*/ 	.word	0x00000000
        /*05c0*/ 	.short	0x010a
        /*05c2*/ 	.byte	0x05
	.zero		1


	//   ....[72]....
        /*05c4*/ 	.word	0x00004410
        /*05c8*/ 	.word	0x000000ff
        /*05cc*/ 	.word	0x00000000
        /*05d0*/ 	.short	0x010a
        /*05d2*/ 	.byte	0x05
	.zero		1


	//   ....[73]....
        /*05d4*/ 	.word	0x000044b0
        /*05d8*/ 	.word	0x00000000
        /*05dc*/ 	.word	0x00000000
        /*05e0*/ 	.short	0x010a
        /*05e2*/ 	.byte	0xff
	.zero		1


	//   ....[74]....
        /*05e4*/ 	.word	0x000044f0
        /*05e8*/ 	.word	0x00000000
        /*05ec*/ 	.word	0x00000000
        /*05f0*/ 	.short	0x010a
        /*05f2*/ 	.byte	0xff
	.zero		1


	//   ....[75]....
        /*05f4*/ 	.word	0x00004560
        /*05f8*/ 	.word	0x000000ff
        /*05fc*/ 	.word	0x00000000
        /*0600*/ 	.short	0x0101
        /*0602*/ 	.byte	0x04
	.zero		1


	//   ....[76]....
        /*0604*/ 	.word	0x000045a0
        /*0608*/ 	.word	0x000000ff
        /*060c*/ 	.word	0x00000110
        /*0610*/ 	.short	0x010a
        /*0612*/ 	.byte	0x29
	.zero		1


	//   ....[77]....
        /*0614*/ 	.word	0x000045f0
        /*0618*/ 	.word	0x000000ff
        /*061c*/ 	.word	0x00000000
        /*0620*/ 	.short	0x0101
        /*0622*/ 	.byte	0x04
	.zero		1


	//   ....[78]....
        /*0624*/ 	.word	0x00004a70
        /*0628*/ 	.word	0x0000000c
        /*062c*/ 	.word	0x00000090
        /*0630*/ 	.short	0x010a
        /*0632*/ 	.byte	0xff
	.zero		1


	//   ....[79]....
        /*0634*/ 	.word	0x00004be0
        /*0638*/ 	.word	0x00000000
        /*063c*/ 	.word	0x00000000
        /*0640*/ 	.short	0x0101
        /*0642*/ 	.byte	0xff
	.zero		1


	//   ....[80]....
        /*0644*/ 	.word	0x00005080
        /*0648*/ 	.word	0x000000ff
        /*064c*/ 	.word	0x00000088
        /*0650*/ 	.short	0x010a
        /*0652*/ 	.byte	0x15
	.zero		1


	//   ....[81]....
        /*0654*/ 	.word	0x00005200
        /*0658*/ 	.word	0x000000ff
        /*065c*/ 	.word	0x00000060
        /*0660*/ 	.short	0x010a
        /*0662*/ 	.byte	0x15
	.zero		1


	//   ....[82]....
        /*0664*/ 	.word	0x00005380
        /*0668*/ 	.word	0x000000ff
        /*066c*/ 	.word	0x00000040
        /*0670*/ 	.short	0x010b
        /*0672*/ 	.byte	0x15
	.zero		1


	//   ....[83]....
        /*0674*/ 	.word	0x00005390
        /*0678*/ 	.word	0x000000ff
        /*067c*/ 	.word	0x00000000
        /*0680*/ 	.short	0x0101
        /*0682*/ 	.byte	0x06
	.zero		1


	//   ....[84]....
        /*0684*/ 	.word	0x000053a0
        /*0688*/ 	.word	0x000000ff
        /*068c*/ 	.word	0x00000068
        /*0690*/ 	.short	0x010a
        /*0692*/ 	.byte	0x15
	.zero		1


	//   ....[85]....
        /*0694*/ 	.word	0x000054e0
        /*0698*/ 	.word	0x000000ff
        /*069c*/ 	.word	0x00000048
        /*06a0*/ 	.short	0x010b
        /*06a2*/ 	.byte	0x15
	.zero		1


	//   ....[86]....
        /*06a4*/ 	.word	0x000054f0
        /*06a8*/ 	.word	0x000000ff
        /*06ac*/ 	.word	0x00000000
        /*06b0*/ 	.short	0x0101
        /*06b2*/ 	.byte	0x07
	.zero		1


	//   ....[87]....
        /*06b4*/ 	.word	0x00005500
        /*06b8*/ 	.word	0x000000ff
        /*06bc*/ 	.word	0x00000070
        /*06c0*/ 	.short	0x010a
        /*06c2*/ 	.byte	0x15
	.zero		1


	//   ....[88]....
        /*06c4*/ 	.word	0x00005650
        /*06c8*/ 	.word	0x000000ff
        /*06cc*/ 	.word	0x00000050
        /*06d0*/ 	.short	0x010b
        /*06d2*/ 	.byte	0x15
	.zero		1


	//   ....[89]....
        /*06d4*/ 	.word	0x00005660
        /*06d8*/ 	.word	0x000000ff
        /*06dc*/ 	.word	0x00000000
        /*06e0*/ 	.short	0x0101
        /*06e2*/ 	.byte	0x1d
	.zero		1


	//   ....[90]....
        /*06e4*/ 	.word	0x00005670
        /*06e8*/ 	.word	0x000000ff
        /*06ec*/ 	.word	0x00000078
        /*06f0*/ 	.short	0x010a
        /*06f2*/ 	.byte	0x15
	.zero		1


	//   ....[91]....
        /*06f4*/ 	.word	0x000057d0
        /*06f8*/ 	.word	0x000000ff
        /*06fc*/ 	.word	0x00000058
        /*0700*/ 	.short	0x010b
        /*0702*/ 	.byte	0x15
	.zero		1


	//   ....[92]....
        /*0704*/ 	.word	0x000057e0
        /*0708*/ 	.word	0x000000ff
        /*070c*/ 	.word	0x00000000
        /*0710*/ 	.short	0x0101
        /*0712*/ 	.byte	0x18
	.zero		1


	//   ....[93]....
        /*0714*/ 	.word	0x000057f0
        /*0718*/ 	.word	0x000000ff
        /*071c*/ 	.word	0x00000060
        /*0720*/ 	.short	0x010a
        /*0722*/ 	.byte	0x15
	.zero		1


	//   ....[94]....
        /*0724*/ 	.word	0x00005950
        /*0728*/ 	.word	0x000000ff
        /*072c*/ 	.word	0x00000040
        /*0730*/ 	.short	0x010b
        /*0732*/ 	.byte	0x15
	.zero		1


	//   ....[95]....
        /*0734*/ 	.word	0x00005960
        /*0738*/ 	.word	0x000000ff
        /*073c*/ 	.word	0x00000000
        /*0740*/ 	.short	0x0101
        /*0742*/ 	.byte	0x06
	.zero		1


	//   ....[96]....
        /*0744*/ 	.word	0x00005970
        /*0748*/ 	.word	0x000000ff
        /*074c*/ 	.word	0x00000068
        /*0750*/ 	.short	0x010a
        /*0752*/ 	.byte	0x15
	.zero		1


	//   ....[97]....
        /*0754*/ 	.word	0x00005ad0
        /*0758*/ 	.word	0x000000ff
        /*075c*/ 	.word	0x00000048
        /*0760*/ 	.short	0x010b
        /*0762*/ 	.byte	0x15
	.zero		1


	//   ....[98]....
        /*0764*/ 	.word	0x00005ae0
        /*0768*/ 	.word	0x000000ff
        /*076c*/ 	.word	0x00000000
        /*0770*/ 	.short	0x0101
        /*0772*/ 	.byte	0x07
	.zero		1


	//   ....[99]....
        /*0774*/ 	.word	0x00005af0
        /*0778*/ 	.word	0x000000ff
        /*077c*/ 	.word	0x00000070
        /*0780*/ 	.short	0x010a
        /*0782*/ 	.byte	0x15
	.zero		1


	//   ....[100]....
        /*0784*/ 	.word	0x00005c40
        /*0788*/ 	.word	0x000000ff
        /*078c*/ 	.word	0x00000050
        /*0790*/ 	.short	0x010b
        /*0792*/ 	.byte	0x15
	.zero		1


	//   ....[101]....
        /*0794*/ 	.word	0x00005c50
        /*0798*/ 	.word	0x000000ff
        /*079c*/ 	.word	0x00000000
        /*07a0*/ 	.short	0x0101
        /*07a2*/ 	.byte	0x1d
	.zero		1


	//   ....[102]....
        /*07a4*/ 	.word	0x00005c60
        /*07a8*/ 	.word	0x000000ff
        /*07ac*/ 	.word	0x00000078
        /*07b0*/ 	.short	0x010a
        /*07b2*/ 	.byte	0x15
	.zero		1


	//   ....[103]....
        /*07b4*/ 	.word	0x00005e50
        /*07b8*/ 	.word	0x000000ff
        /*07bc*/ 	.word	0x00000058
        /*07c0*/ 	.short	0x010b
        /*07c2*/ 	.byte	0x15
	.zero		1


	//   ....[104]....
        /*07c4*/ 	.word	0x00005e60
        /*07c8*/ 	.word	0x000000ff
        /*07cc*/ 	.word	0x00000000
        /*07d0*/ 	.short	0x0101
        /*07d2*/ 	.byte	0x18
	.zero		1


	//   ....[105]....
        /*07d4*/ 	.word	0x00005e80
        /*07d8*/ 	.word	0x000000ff
        /*07dc*/ 	.word	0x00000060
        /*07e0*/ 	.short	0x010a
        /*07e2*/ 	.byte	0x15
	.zero		1


	//   ....[106]....
        /*07e4*/ 	.word	0x00005ea0
        /*07e8*/ 	.word	0x000000ff
        /*07ec*/ 	.word	0x00000068
        /*07f0*/ 	.short	0x010a
        /*07f2*/ 	.byte	0x15
	.zero		1


	//   ....[107]....
        /*07f4*/ 	.word	0x00005ec0
        /*07f8*/ 	.word	0x000000ff
        /*07fc*/ 	.word	0x00000070
        /*0800*/ 	.short	0x010a
        /*0802*/ 	.byte	0x15
	.zero		1


	//   ....[108]....
        /*0804*/ 	.word	0x00005f10
        /*0808*/ 	.word	0x00000002
        /*080c*/ 	.word	0x00000078
        /*0810*/ 	.short	0x010a
        /*0812*/ 	.byte	0xff
	.zero		1


	//   ....[109]....
        /*0814*/ 	.word	0x00006220
        /*0818*/ 	.word	0x00000000
        /*081c*/ 	.word	0x00000090
        /*0820*/ 	.short	0x010a
        /*0822*/ 	.byte	0xff
	.zero		1


	//   ....[110]....
        /*0824*/ 	.word	0x000062f0
        /*0828*/ 	.word	0x00000000
        /*082c*/ 	.word	0x00000000
        /*0830*/ 	.short	0x0101
        /*0832*/ 	.byte	0xff
	.zero		1


	//   ....[111]....
        /*0834*/ 	.word	0x00006ec0
        /*0838*/ 	.word	0x000000ff
        /*083c*/ 	.word	0x00000040
        /*0840*/ 	.short	0x010a
        /*0842*/ 	.byte	0x2b
	.zero		1


	//   ....[112]....
        /*0844*/ 	.word	0x00006ef0
        /*0848*/ 	.word	0x00000049
        /*084c*/ 	.word	0x000000b0
        /*0850*/ 	.short	0x010a
        /*0852*/ 	.byte	0xff
	.zero		1


	//   ....[113]....
        /*0854*/ 	.word	0x00006fe0
        /*0858*/ 	.word	0x000000ff
        /*085c*/ 	.word	0x00000040
        /*0860*/ 	.short	0x010a
        /*0862*/ 	.byte	0x2b
	.zero		1


	//   ....[114]....
        /*0864*/ 	.word	0x000070d0
        /*0868*/ 	.word	0x00000049
        /*086c*/ 	.word	0x000000b0
        /*0870*/ 	.short	0x010a
        /*0872*/ 	.byte	0xff
	.zero		1


	//   ....[115]....
        /*0874*/ 	.word	0x000076a0
        /*0878*/ 	.word	0x00000000
        /*087c*/ 	.word	0x00000000
        /*0880*/ 	.short	0x0101
        /*0882*/ 	.byte	0xff
	.zero		1


	//   ....[116]....
        /*0884*/ 	.word	0x000076b0
        /*0888*/ 	.word	0x00000002
        /*088c*/ 	.word	0x00000040
        /*0890*/ 	.short	0x010a
        /*0892*/ 	.byte	0xff
	.zero		1


	//   ....[117]....
        /*0894*/ 	.word	0x00007790
        /*0898*/ 	.word	0x00000002
        /*089c*/ 	.word	0x00000040
        /*08a0*/ 	.short	0x010a
        /*08a2*/ 	.byte	0xff
	.zero		1


	//   ....[118]....
        /*08a4*/ 	.word	0x00007df0
        /*08a8*/ 	.word	0x00000010
        /*08ac*/ 	.word	0x00000000
        /*08b0*/ 	.short	0x0101
        /*08b2*/ 	.byte	0xff
	.zero		1


	//   ....[119]....
        /*08b4*/ 	.word	0x00007e10
        /*08b8*/ 	.word	0x00000000
        /*08bc*/ 	.word	0x00000040
        /*08c0*/ 	.short	0x010a
        /*08c2*/ 	.byte	0xff
	.zero		1


	//   ....[120]....
        /*08c4*/ 	.word	0x00007ee0
        /*08c8*/ 	.word	0x00000000
        /*08cc*/ 	.word	0x00000040
        /*08d0*/ 	.short	0x010a
        /*08d2*/ 	.byte	0xff
	.zero		1


	//   ....[121]....
        /*08d4*/ 	.word	0x00008550
        /*08d8*/ 	.word	0x00000010
        /*08dc*/ 	.word	0x00000000
        /*08e0*/ 	.short	0x0101
        /*08e2*/ 	.byte	0xff
	.zero		1


	//   ....[122]....
        /*08e4*/ 	.word	0x00008570
        /*08e8*/ 	.word	0x00000000
        /*08ec*/ 	.word	0x00000040
        /*08f0*/ 	.short	0x010a
        /*08f2*/ 	.byte	0xff
	.zero		1


	//   ....[123]....
        /*08f4*/ 	.word	0x00008640
        /*08f8*/ 	.word	0x00000000
        /*08fc*/ 	.word	0x00000040
        /*0900*/ 	.short	0x010a
        /*0902*/ 	.byte	0xff
	.zero		1


	//   ....[124]....
        /*0904*/ 	.word	0x00008ce0
        /*0908*/ 	.word	0x00000010
        /*090c*/ 	.word	0x00000000
        /*0910*/ 	.short	0x0101
        /*0912*/ 	.byte	0xff
	.zero		1


	//   ....[125]....
        /*0914*/ 	.word	0x00008d00
        /*0918*/ 	.word	0x00000000
        /*091c*/ 	.word	0x00000040
        /*0920*/ 	.short	0x010a
        /*0922*/ 	.byte	0xff
	.zero		1


	//   ....[126]....
        /*0924*/ 	.word	0x00008dd0
        /*0928*/ 	.word	0x00000000
        /*092c*/ 	.word	0x00000040
        /*0930*/ 	.short	0x010a
        /*0932*/ 	.byte	0xff
	.zero		1


	//   ....[127]....
        /*0934*/ 	.word	0x000094b0
        /*0938*/ 	.word	0x00000010
        /*093c*/ 	.word	0x00000000
        /*0940*/ 	.short	0x0101
        /*0942*/ 	.byte	0xff
	.zero		1


	//   ....[128]....
        /*0944*/ 	.word	0x000094d0
        /*0948*/ 	.word	0x00000000
        /*094c*/ 	.word	0x00000040
        /*0950*/ 	.short	0x010a
        /*0952*/ 	.byte	0xff
	.zero		1


	//   ....[129]....
        /*0954*/ 	.word	0x000095a0
        /*0958*/ 	.word	0x00000000
        /*095c*/ 	.word	0x00000040
        /*0960*/ 	.short	0x010a
        /*0962*/ 	.byte	0xff
	.zero		1


	//   ....[130]....
        /*0964*/ 	.word	0x00009c50
        /*0968*/ 	.word	0x00000010
        /*096c*/ 	.word	0x00000000
        /*0970*/ 	.short	0x0101
        /*0972*/ 	.byte	0xff
	.zero		1


	//   ....[131]....
        /*0974*/ 	.word	0x00009c70
        /*0978*/ 	.word	0x00000000
        /*097c*/ 	.word	0x00000040
        /*0980*/ 	.short	0x010a
        /*0982*/ 	.byte	0xff
	.zero		1


	//   ....[132]....
        /*0984*/ 	.word	0x00009d40
        /*0988*/ 	.word	0x00000000
        /*098c*/ 	.word	0x00000040
        /*0990*/ 	.short	0x010a
        /*0992*/ 	.byte	0xff
	.zero		1


	//   ....[133]....
        /*0994*/ 	.word	0x0000a3f0
        /*0998*/ 	.word	0x00000010
        /*099c*/ 	.word	0x00000000
        /*09a0*/ 	.short	0x0101
        /*09a2*/ 	.byte	0xff
	.zero		1


	//   ....[134]....
        /*09a4*/ 	.word	0x0000a410
        /*09a8*/ 	.word	0x00000000
        /*09ac*/ 	.word	0x00000040
        /*09b0*/ 	.short	0x010a
        /*09b2*/ 	.byte	0xff
	.zero		1


	//   ....[135]....
        /*09b4*/ 	.word	0x0000a4e0
        /*09b8*/ 	.word	0x00000000
        /*09bc*/ 	.word	0x00000040
        /*09c0*/ 	.short	0x010a
        /*09c2*/ 	.byte	0xff
	.zero		1


	//   ....[136]....
        /*09c4*/ 	.word	0x0000a750
        /*09c8*/ 	.word	0x00000049
        /*09cc*/ 	.word	0x00000000
        /*09d0*/ 	.short	0x0101
        /*09d2*/ 	.byte	0xff
	.zero		1


	//   ....[137]....
        /*09d4*/ 	.word	0x0000ab90
        /*09d8*/ 	.word	0x00000000
        /*09dc*/ 	.word	0x00000000
        /*09e0*/ 	.short	0x0101
        /*09e2*/ 	.byte	0xff
	.zero		1


	//   ....[138]....
        /*09e4*/ 	.word	0x0000ae50
        /*09e8*/ 	.word	0x000000ff
        /*09ec*/ 	.word	0x00000000
        /*09f0*/ 	.short	0x0101
        /*09f2*/ 	.byte	0x06
	.zero		1


	//   ....[139]....
        /*09f4*/ 	.word	0x0000ae70
        /*09f8*/ 	.word	0x00000000
        /*09fc*/ 	.word	0x00000100
        /*0a00*/ 	.short	0x010a
        /*0a02*/ 	.byte	0xff
	.zero		1


	//   ....[140]....
        /*0a04*/ 	.word	0x0000aed0
        /*0a08*/ 	.word	0x00000000
        /*0a0c*/ 	.word	0x00000020
        /*0a10*/ 	.short	0x010a
        /*0a12*/ 	.byte	0xff
	.zero		1


	//   ....[141]....
        /*0a14*/ 	.word	0x0000af30
        /*0a18*/ 	.word	0x00000000
        /*0a1c*/ 	.word	0x00000020
        /*0a20*/ 	.short	0x010a
        /*0a22*/ 	.byte	0xff
	.zero		1


	//   ....[142]....
        /*0a24*/ 	.word	0x0000af80
        /*0a28*/ 	.word	0x00000003
        /*0a2c*/ 	.word	0x00000090
        /*0a30*/ 	.short	0x010a
        /*0a32*/ 	.byte	0xff
	.zero		1


	//   ....[143]....
        /*0a34*/ 	.word	0x0000afe0
        /*0a38*/ 	.word	0x00000000
        /*0a3c*/ 	.word	0x00000000
        /*0a40*/ 	.short	0x010a
        /*0a42*/ 	.byte	0xff
	.zero		1


	//   ....[144]....
        /*0a44*/ 	.word	0x0000b040
        /*0a48*/ 	.word	0x00000000
        /*0a4c*/ 	.word	0x00000000
        /*0a50*/ 	.short	0x010a
        /*0a52*/ 	.byte	0xff
	.zero		1


	//   ....[145]....
        /*0a54*/ 	.word	0x0000b0a0
        /*0a58*/ 	.word	0x00000000
        /*0a5c*/ 	.word	0x00000000
        /*0a60*/ 	.short	0x010a
        /*0a62*/ 	.byte	0xff
	.zero		1


	//   ....[146]....
        /*0a64*/ 	.word	0x0000b0f0
        /*0a68*/ 	.word	0x00000002
        /*0a6c*/ 	.word	0x000000f0
        /*0a70*/ 	.short	0x010a
        /*0a72*/ 	.byte	0xff
	.zero		1


	//   ....[147]....
        /*0a74*/ 	.word	0x0000b150
        /*0a78*/ 	.word	0x00000002
        /*0a7c*/ 	.word	0x000000a0
        /*0a80*/ 	.short	0x010a
        /*0a82*/ 	.byte	0xff
	.zero		1


	//   ....[148]....
        /*0a84*/ 	.word	0x0000b1a0
        /*0a88*/ 	.word	0x00000002
        /*0a8c*/ 	.word	0x00000090
        /*0a90*/ 	.short	0x010a
        /*0a92*/ 	.byte	0xff
	.zero		1


	//   ....[149]....
        /*0a94*/ 	.word	0x0000b200
        /*0a98*/ 	.word	0x00000000
        /*0a9c*/ 	.word	0x000000a0
        /*0aa0*/ 	.short	0x010a
        /*0aa2*/ 	.byte	0xff
	.zero		1


	//   ....[150]....
        /*0aa4*/ 	.word	0x0000b260
        /*0aa8*/ 	.word	0x00000005
        /*0aac*/ 	.word	0x00000008
        /*0ab0*/ 	.short	0x010a
        /*0ab2*/ 	.byte	0xff
	.zero		1


	//   ....[151]....
        /*0ab4*/ 	.word	0x0000b350
        /*0ab8*/ 	.word	0x00000000
        /*0abc*/ 	.word	0x00000008
        /*0ac0*/ 	.short	0x010a
        /*0ac2*/ 	.byte	0xff
	.zero		1


	//   ....[152]....
        /*0ac4*/ 	.word	0x0000b3a0
        /*0ac8*/ 	.word	0x00000000
        /*0acc*/ 	.word	0x00000090
        /*0ad0*/ 	.short	0x010a
        /*0ad2*/ 	.byte	0xff
	.zero		1


	//   ....[153]....
        /*0ad4*/ 	.word	0x0000b400
        /*0ad8*/ 	.word	0x00000000
        /*0adc*/ 	.word	0x000000d0
        /*0ae0*/ 	.short	0x010a
        /*0ae2*/ 	.byte	0xff
	.zero		1


	//   ....[154]....
        /*0ae4*/ 	.word	0x0000b460
        /*0ae8*/ 	.word	0x00000000
        /*0aec*/ 	.word	0x00000000
        /*0af0*/ 	.short	0x010a
        /*0af2*/ 	.byte	0xff
	.zero		1


	//   ....[155]....
        /*0af4*/ 	.word	0x0000b4c0
        /*0af8*/ 	.word	0x00000000
        /*0afc*/ 	.word	0x00000000
        /*0b00*/ 	.short	0x010a
        /*0b02*/ 	.byte	0xff
	.zero		1


	//   ....[156]....
        /*0b04*/ 	.word	0x0000b520
        /*0b08*/ 	.word	0x00000000
        /*0b0c*/ 	.word	0x00000000
        /*0b10*/ 	.short	0x010a
        /*0b12*/ 	.byte	0xff
	.zero		1


	//   ....[157]....
        /*0b14*/ 	.word	0x0000b580
        /*0b18*/ 	.word	0x00000000
        /*0b1c*/ 	.word	0x00000000
        /*0b20*/ 	.short	0x010a
        /*0b22*/ 	.byte	0xff
	.zero		1


	//   ....[158]....
        /*0b24*/ 	.word	0x0000b5e0
        /*0b28*/ 	.word	0x00000000
        /*0b2c*/ 	.word	0x00000110
        /*0b30*/ 	.short	0x010a
        /*0b32*/ 	.byte	0xff
	.zero		1


	//   ....[159]....
        /*0b34*/ 	.word	0x0000b630
        /*0b38*/ 	.word	0x0000000c
        /*0b3c*/ 	.word	0x00000090
        /*0b40*/ 	.short	0x010a
        /*0b42*/ 	.byte	0xff
	.zero		1


	//   ....[160]....
        /*0b44*/ 	.word	0x0000b690
        /*0b48*/ 	.word	0x00000000
        /*0b4c*/ 	.word	0x00000088
        /*0b50*/ 	.short	0x010a
        /*0b52*/ 	.byte	0xff
	.zero		1


	//   ....[161]....
        /*0b54*/ 	.word	0x0000b6f0
        /*0b58*/ 	.word	0x00000000
        /*0b5c*/ 	.word	0x00000060
        /*0b60*/ 	.short	0x010a
        /*0b62*/ 	.byte	0xff
	.zero		1


	//   ....[162]....
        /*0b64*/ 	.word	0x0000b750
        /*0b68*/ 	.word	0x00000000
        /*0b6c*/ 	.word	0x00000068
        /*0b70*/ 	.short	0x010a
        /*0b72*/ 	.byte	0xff
	.zero		1


	//   ....[163]....
        /*0b74*/ 	.word	0x0000b7b0
        /*0b78*/ 	.word	0x00000000
        /*0b7c*/ 	.word	0x00000070
        /*0b80*/ 	.short	0x010a
        /*0b82*/ 	.byte	0xff
	.zero		1


	//   ....[164]....
        /*0b84*/ 	.word	0x0000b810
        /*0b88*/ 	.word	0x00000000
        /*0b8c*/ 	.word	0x00000078
        /*0b90*/ 	.short	0x010a
        /*0b92*/ 	.byte	0xff
	.zero		1


	//   ....[165]....
        /*0b94*/ 	.word	0x0000b870
        /*0b98*/ 	.word	0x00000000
        /*0b9c*/ 	.word	0x00000060
        /*0ba0*/ 	.short	0x010a
        /*0ba2*/ 	.byte	0xff
	.zero		1


	//   ....[166]....
        /*0ba4*/ 	.word	0x0000b8d0
        /*0ba8*/ 	.word	0x00000000
        /*0bac*/ 	.word	0x00000068
        /*0bb0*/ 	.short	0x010a
        /*0bb2*/ 	.byte	0xff
	.zero		1


	//   ....[167]....
        /*0bb4*/ 	.word	0x0000b930
        /*0bb8*/ 	.word	0x00000000
        /*0bbc*/ 	.word	0x00000070
        /*0bc0*/ 	.short	0x010a
        /*0bc2*/ 	.byte	0xff
	.zero		1


	//   ....[168]....
        /*0bc4*/ 	.word	0x0000b990
        /*0bc8*/ 	.word	0x00000000
        /*0bcc*/ 	.word	0x00000078
        /*0bd0*/ 	.short	0x010a
        /*0bd2*/ 	.byte	0xff
	.zero		1


	//   ....[169]....
        /*0bd4*/ 	.word	0x0000b9f0
        /*0bd8*/ 	.word	0x00000000
        /*0bdc*/ 	.word	0x00000060
        /*0be0*/ 	.short	0x010a
        /*0be2*/ 	.byte	0xff
	.zero		1


	//   ....[170]....
        /*0be4*/ 	.word	0x0000ba50
        /*0be8*/ 	.word	0x00000000
        /*0bec*/ 	.word	0x00000068
        /*0bf0*/ 	.short	0x010a
        /*0bf2*/ 	.byte	0xff
	.zero		1


	//   ....[171]....
        /*0bf4*/ 	.word	0x0000bab0
        /*0bf8*/ 	.word	0x00000002
        /*0bfc*/ 	.word	0x00000070
        /*0c00*/ 	.short	0x010a
        /*0c02*/ 	.byte	0xff
	.zero		1


	//   ....[172]....
        /*0c04*/ 	.word	0x0000bb00
        /*0c08*/ 	.word	0x00000000
        /*0c0c*/ 	.word	0x00000090
        /*0c10*/ 	.short	0x010a
        /*0c12*/ 	.byte	0xff
	.zero		1


	//   ....[173]....
        /*0c14*/ 	.word	0x0000bb60
        /*0c18*/ 	.word	0x00000002
        /*0c1c*/ 	.word	0x00000040
        /*0c20*/ 	.short	0x010a
        /*0c22*/ 	.byte	0xff
	.zero		1


	//   ....[174]....
        /*0c24*/ 	.word	0x0000bbb0
        /*0c28*/ 	.word	0x00000049
        /*0c2c*/ 	.word	0x000000b0
        /*0c30*/ 	.short	0x010a
        /*0c32*/ 	.byte	0xff
	.zero		1


	//   ....[175]....
        /*0c34*/ 	.word	0x0000bc00
        /*0c38*/ 	.word	0x00000002
        /*0c3c*/ 	.word	0x00000040
        /*0c40*/ 	.short	0x010a
        /*0c42*/ 	.byte	0xff
	.zero		1


	//   ....[176]....
        /*0c44*/ 	.word	0x0000bc50
        /*0c48*/ 	.word	0x00000000
        /*0c4c*/ 	.word	0x00000040
        /*0c50*/ 	.short	0x010a
        /*0c52*/ 	.byte	0xff
	.zero		1


	//   ....[177]....
        /*0c54*/ 	.word	0x0000bca0
        /*0c58*/ 	.word	0x00000000
        /*0c5c*/ 	.word	0x00000040
        /*0c60*/ 	.short	0x010a
        /*0c62*/ 	.byte	0xff
	.zero		1


	//   ....[178]....
        /*0c64*/ 	.word	0x0000bcf0
        /*0c68*/ 	.word	0x00000000
        /*0c6c*/ 	.word	0x00000040
        /*0c70*/ 	.short	0x010a
        /*0c72*/ 	.byte	0xff
	.zero		1


	//   ....[179]....
        /*0c74*/ 	.word	0x0000bd40
        /*0c78*/ 	.word	0x00000000
        /*0c7c*/ 	.word	0x00000040
        /*0c80*/ 	.short	0x010a
        /*0c82*/ 	.byte	0xff
	.zero		1


	//   ....[180]....
        /*0c84*/ 	.word	0x0000bd90
        /*0c88*/ 	.word	0x00000000
        /*0c8c*/ 	.word	0x00000040
        /*0c90*/ 	.short	0x010a
        /*0c92*/ 	.byte	0xff
	.zero		1


	//   ....[181]....
        /*0c94*/ 	.word	0x0000bde0
        /*0c98*/ 	.word	0x00000000
        /*0c9c*/ 	.word	0x00000040
        /*0ca0*/ 	.short	0x010a
        /*0ca2*/ 	.byte	0xff
	.zero		1


	//----- nvinfo : EIATTR_NUM_MBARRIERS
	.align		4
.L_47:
        /*0ca4*/ 	.byte	0x03, 0x38
        /*0ca6*/ 	.short	0x0023


	//----- nvinfo : EIATTR_EXIT_INSTR_OFFSETS
	.align		4
        /*0ca8*/ 	.byte	0x04, 0x1c
        /*0caa*/ 	.short	(.L_49 - .L_48)


	//   ....[0]....
.L_48:
        /*0cac*/ 	.word	0x00002d90


	//   ....[1]....
        /*0cb0*/ 	.word	0x00003280


	//   ....[2]....
        /*0cb4*/ 	.word	0x000032e0


	//   ....[3]....
        /*0cb8*/ 	.word	0x00004820


	//   ....[4]....
        /*0cbc*/ 	.word	0x00005f40


	//   ....[5]....
        /*0cc0*/ 	.word	0x00005f80


	//   ....[6]....
        /*0cc4*/ 	.word	0x0000ad50


	//   ....[7]....
        /*0cc8*/ 	.word	0x0000adc0


	//   ....[8]....
        /*0ccc*/ 	.word	0x0000adf0


	//   ....[9]....
        /*0cd0*/ 	.word	0x0000ae60


	//----- nvinfo : EIATTR_MAX_THREADS
	.align		4
.L_49:
        /*0cd4*/ 	.byte	0x04, 0x05
        /*0cd6*/ 	.short	(.L_51 - .L_50)
.L_50:
        /*0cd8*/ 	.word	0x00000100
        /*0cdc*/ 	.word	0x00000001
        /*0ce0*/ 	.word	0x00000001


	//----- nvinfo : EIATTR_CRS_STACK_SIZE
	.align		4
.L_51:
        /*0ce4*/ 	.byte	0x04, 0x1e
        /*0ce6*/ 	.short	(.L_53 - .L_52)
.L_52:
        /*0ce8*/ 	.word	0x00000000


	//----- nvinfo : EIATTR_CBANK_PARAM_SIZE
	.align		4
.L_53:
        /*0cec*/ 	.byte	0x03, 0x19
        /*0cee*/ 	.short	0x0800


	//----- nvinfo : EIATTR_PARAM_CBANK
	.align		4
        /*0cf0*/ 	.byte	0x04, 0x0a
        /*0cf2*/ 	.short	(.L_55 - .L_54)
	.align		4
.L_54:
        /*0cf4*/ 	.word	index@(.nv.constant0._ZN7cutlass13device_kernelINS_4gemm6kernel13GemmUniversalIN4cute5tupleIJiiiiEEENS1_10collective13CollectiveMmaINS1_35MainloopSm100TmaUmmaWarpSpecializedILi4ELi2ELi4ENS5_IJNS4_1CILi2EEENSA_ILi4EEENSA_ILi1EEEEEEEENS5_IJNSA_ILi256EEENSA_ILi128EEENSA_ILi64EEEEEEfNS5_IJlSD_lEEEfSK_NS4_8TiledMMAINS4_8MMA_AtomIJNS4_23SM100_MMA_TF32_2x1SM_SSINS_10tfloat32_tESO_fLi256ELi128ELNS4_4UMMA5MajorE0ELSQ_0ELNSP_7ScaleInE0ELSR_0EEEEEENS4_6LayoutINS5_IJSD_SD_SD_EEENS5_IJNSA_ILi0EEESW_SW_EEEEENS5_IJNS4_10UnderscoreESZ_SZ_EEEEENS4_28SM100_TMA_2SM_LOAD_MULTICASTENS4_14ComposedLayoutINS4_7SwizzleILi3ELi4ELi3EEENS4_18smem_ptr_flag_bitsILi32EEENSU_INS5_IJNSA_ILi8EEENSA_ILi32EEEEEENS5_IJS19_SD_EEEEEEEvNS4_8identityENS4_18SM100_TMA_2SM_LOADES1D_vS1E_EENS_8epilogue10collective18CollectiveEpilogueINS1H_23Sm100TmaWarpSpecializedILi4ELi2ELi16ELb1ELb0EEEJNS5_IJSH_SH_SI_EEENS5_IJNSU_ISH_SD_EENSU_INSA_ILi16EEESD_EEEEEfSK_fSK_NS1H_6fusion15FusionCallbacksIS1L_NS1R_17LinearCombinationIffffLNS_15FloatRoundStyleE2EEES1M_S1Q_JEEENS4_5SM1004TMEM4LOAD26SM100_TMEM_LOAD_32dp32b16xENS4_13SM90_TMA_LOADENS13_INS14_ILi2ELi4ELi3EEES17_NSU_INS5_IJS18_S1O_EEENS5_IJS1O_SD_EEEEEEENS4_39AutoVectorizingCopyWithAssumedAlignmentILi128EEENS4_14SM90_TMA_STOREES26_S28_S28_EEEvvEEEEvNT_6ParamsE)
        /*0cf8*/ 	.short	0x0380
        /*0cfa*/ 	.short	0x0800


	//----- nvinfo : EIATTR_SW_WAR
	.align		4
.L_55:
        /*0cfc*/ 	.byte	0x04, 0x36
        /*0cfe*/ 	.short	(.L_57 - .L_56)
.L_56:
        /*0d00*/ 	.word	0x00000008
.L_57:


//--------------------- .nv.callgraph             --------------------------
	.section	.nv.callgraph,"",@"SHT_CUDA_CALLGRAPH"
	.align	4
	.sectionentsize	8
	.align		4
        /*0000*/ 	.word	0x00000000
	.align		4
        /*0004*/ 	.word	0xffffffff
	.align		4
        /*0008*/ 	.word	index@(_ZN7cutlass13device_kernelINS_4gemm6kernel13GemmUniversalIN4cute5tupleIJiiiiEEENS1_10collective13CollectiveMmaINS1_35MainloopSm100TmaUmmaWarpSpecializedILi4ELi2ELi4ENS5_IJNS4_1CILi2EEENSA_ILi4EEENSA_ILi1EEEEEEEENS5_IJNSA_ILi256EEENSA_ILi128EEENSA_ILi64EEEEEEfNS5_IJlSD_lEEEfSK_NS4_8TiledMMAINS4_8MMA_AtomIJNS4_23SM100_MMA_TF32_2x1SM_SSINS_10tfloat32_tESO_fLi256ELi128ELNS4_4UMMA5MajorE0ELSQ_0ELNSP_7ScaleInE0ELSR_0EEEEEENS4_6LayoutINS5_IJSD_SD_SD_EEENS5_IJNSA_ILi0EEESW_SW_EEEEENS5_IJNS4_10UnderscoreESZ_SZ_EEEEENS4_28SM100_TMA_2SM_LOAD_MULTICASTENS4_14ComposedLayoutINS4_7SwizzleILi3ELi4ELi3EEENS4_18smem_ptr_flag_bitsILi32EEENSU_INS5_IJNSA_ILi8EEENSA_ILi32EEEEEENS5_IJS19_SD_EEEEEEEvNS4_8identityENS4_18SM100_TMA_2SM_LOADES1D_vS1E_EENS_8epilogue10collective18CollectiveEpilogueINS1H_23Sm100TmaWarpSpecializedILi4ELi2ELi16ELb1ELb0EEEJNS5_IJSH_SH_SI_EEENS5_IJNSU_ISH_SD_EENSU_INSA_ILi16EEESD_EEEEEfSK_fSK_NS1H_6fusion15FusionCallbacksIS1L_NS1R_17LinearCombinationIffffLNS_15FloatRoundStyleE2EEES1M_S1Q_JEEENS4_5SM1004TMEM4LOAD26SM100_TMEM_LOAD_32dp32b16xENS4_13SM90_TMA_LOADENS13_INS14_ILi2ELi4ELi3EEES17_NSU_INS5_IJS18_S1O_EEENS5_IJS1O_SD_EEEEEEENS4_39AutoVectorizingCopyWithAssumedAlignmentILi128EEENS4_14SM90_TMA_STOREES26_S28_S28_EEEvvEEEEvNT_6ParamsE)
	.align		4
        /*000c*/ 	.word	index@(__assertfail)
	.align		4
        /*0010*/ 	.word	0x00000000
	.align		4
        /*0014*/ 	.word	0xfffffffe
	.align		4
        /*0018*/ 	.word	0x00000000
	.align		4
        /*001c*/ 	.word	0xfffffffd
	.align		4
        /*0020*/ 	.word	0x00000000
	.align		4
        /*0024*/ 	.word	0xfffffffc


//--------------------- .nv.constant4             --------------------------
	.section	.nv.constant4,"a",@progbits
	.align	8
	.align		8
.nv.constant4:
        /*0000*/ 	.dword	__assertfail
	.align		8
        /*0008*/ 	.dword	__unnamed_1
	.align		8
        /*0010*/ 	.dword	__unnamed_2
	.align		8
        /*0018*/ 	.dword	_ZN40_INTERNAL_a11efcc3_4_k_cu_a7d89b2a_309084cuda3std3__45__cpo5beginE
	.align		8
        /*0020*/ 	.dword	_ZN40_INTERNAL_a11efcc3_4_k_cu_a7d89b2a_309084cuda3std3__45__cpo3endE
	.align		8
        /*0028*/ 	.dword	_ZN40_INTERNAL_a11efcc3_4_k_cu_a7d89b2a_309084cuda3std3__45__cpo6cbeginE
	.align		8
        /*0030*/ 	.dword	_ZN40_INTERNAL_a11efcc3_4_k_cu_a7d89b2a_309084cuda3std3__45__cpo4cendE
	.align		8
        /*0038*/ 	.dword	_ZN40_INTERNAL_a11efcc3_4_k_cu_a7d89b2a_309084cuda3std3__442_GLOBAL__N__a11efcc3_4_k_cu_a7d89b2a_309086ignoreE
	.align		8
        /*0040*/ 	.dword	_ZN40_INTERNAL_a11efcc3_4_k_cu_a7d89b2a_309084cuda3std3__419piecewise_constructE
	.align		8
        /*0048*/ 	.dword	_ZN40_INTERNAL_a11efcc3_4_k_cu_a7d89b2a_309084cuda3std3__48in_placeE
	.align		8
        /*0050*/ 	.dword	_ZN40_INTERNAL_a11efcc3_4_k_cu_a7d89b2a_309084cuda3std6ranges3__45__cpo4swapE
	.align		8
        /*0058*/ 	.dword	_ZN40_INTERNAL_a11efcc3_4_k_cu_a7d89b2a_309084cuda3std6ranges3__45__cpo9iter_moveE
	.align		8
        /*0060*/ 	.dword	_ZN40_INTERNAL_a11efcc3_4_k_cu_a7d89b2a_309084cute7productE
	.align		8
        /*0068*/ 	.dword	_ZN40_INTERNAL_a11efcc3_4_k_cu_a7d89b2a_309084cute1_E
	.align		8
        /*0070*/ 	.dword	$str$25
	.align		8
        /*0078*/ 	.dword	$str$26
	.align		8
        /*0080*/ 	.dword	$str$27
	.align		8
        /*0088*/ 	.dword	$str$28


//--------------------- .text._ZN7cutlass13device_kernelINS_4gemm6kernel13GemmUniversalIN4cute5tupleIJiiiiEEENS1_10collective13CollectiveMmaINS1_35MainloopSm100TmaUmmaWarpSpecializedILi4ELi2ELi4ENS5_IJNS4_1CILi2EEENSA_ILi4EEENSA_ILi1EEEEEEEENS5_IJNSA_ILi256EEENSA_ILi128EEENSA_ILi64EEEEEEfNS5_IJlSD_lEEEfSK_NS4_8TiledMMAINS4_8MMA_AtomIJNS4_23SM100_MMA_TF32_2x1SM_SSINS_10tfloat32_tESO_fLi256ELi128ELNS4_4UMMA5MajorE0ELSQ_0ELNSP_7ScaleInE0ELSR_0EEEEEENS4_6LayoutINS5_IJSD_SD_SD_EEENS5_IJNSA_ILi0EEESW_SW_EEEEENS5_IJNS4_10UnderscoreESZ_SZ_EEEEENS4_28SM100_TMA_2SM_LOAD_MULTICASTENS4_14ComposedLayoutINS4_7SwizzleILi3ELi4ELi3EEENS4_18smem_ptr_flag_bitsILi32EEENSU_INS5_IJNSA_ILi8EEENSA_ILi32EEEEEENS5_IJS19_SD_EEEEEEEvNS4_8identityENS4_18SM100_TMA_2SM_LOADES1D_vS1E_EENS_8epilogue10collective18CollectiveEpilogueINS1H_23Sm100TmaWarpSpecializedILi4ELi2ELi16ELb1ELb0EEEJNS5_IJSH_SH_SI_EEENS5_IJNSU_ISH_SD_EENSU_INSA_ILi16EEESD_EEEEEfSK_fSK_NS1H_6fusion15FusionCallbacksIS1L_NS1R_17LinearCombinationIffffLNS_15FloatRoundStyleE2EEES1M_S1Q_JEEENS4_5SM1004TMEM4LOAD26SM100_TMEM_LOAD_32dp32b16xENS4_13SM90_TMA_LOADENS13_INS14_ILi2ELi4ELi3EEES17_NSU_INS5_IJS18_S1O_EEENS5_IJS1O_SD_EEEEEEENS4_39AutoVectorizingCopyWithAssumedAlignmentILi128EEENS4_14SM90_TMA_STOREES26_S28_S28_EEEvvEEEEvNT_6ParamsE --------------------------
	.section	.text._ZN7cutlass13device_kernelINS_4gemm6kernel13GemmUniversalIN4cute5tupleIJiiiiEEENS1_10collective13CollectiveMmaINS1_35MainloopSm100TmaUmmaWarpSpecializedILi4ELi2ELi4ENS5_IJNS4_1CILi2EEENSA_ILi4EEENSA_ILi1EEEEEEEENS5_IJNSA_ILi256EEENSA_ILi128EEENSA_ILi64EEEEEEfNS5_IJlSD_lEEEfSK_NS4_8TiledMMAINS4_8MMA_AtomIJNS4_23SM100_MMA_TF32_2x1SM_SSINS_10tfloat32_tESO_fLi256ELi128ELNS4_4UMMA5MajorE0ELSQ_0ELNSP_7ScaleInE0ELSR_0EEEEEENS4_6LayoutINS5_IJSD_SD_SD_EEENS5_IJNSA_ILi0EEESW_SW_EEEEENS5_IJNS4_10UnderscoreESZ_SZ_EEEEENS4_28SM100_TMA_2SM_LOAD_MULTICASTENS4_14ComposedLayoutINS4_7SwizzleILi3ELi4ELi3EEENS4_18smem_ptr_flag_bitsILi32EEENSU_INS5_IJNSA_ILi8EEENSA_ILi32EEEEEENS5_IJS19_SD_EEEEEEEvNS4_8identityENS4_18SM100_TMA_2SM_LOADES1D_vS1E_EENS_8epilogue10collective18CollectiveEpilogueINS1H_23Sm100TmaWarpSpecializedILi4ELi2ELi16ELb1ELb0EEEJNS5_IJSH_SH_SI_EEENS5_IJNSU_ISH_SD_EENSU_INSA_ILi16EEESD_EEEEEfSK_fSK_NS1H_6fusion15FusionCallbacksIS1L_NS1R_17LinearCombinationIffffLNS_15FloatRoundStyleE2EEES1M_S1Q_JEEENS4_5SM1004TMEM4LOAD26SM100_TMEM_LOAD_32dp32b16xENS4_13SM90_TMA_LOADENS13_INS14_ILi2ELi4ELi3EEES17_NSU_INS5_IJS18_S1O_EEENS5_IJS1O_SD_EEEEEEENS4_39AutoVectorizingCopyWithAssumedAlignmentILi128EEENS4_14SM90_TMA_STOREES26_S28_S28_EEEvvEEEEvNT_6ParamsE,"ax",@progbits
	.align	128
.text._ZN7cutlass13device_kernelINS_4gemm6kernel13GemmUniversalIN4cute5tupleIJiiiiEEENS1_10collective13CollectiveMmaINS1_35MainloopSm100TmaUmmaWarpSpecializedILi4ELi2ELi4ENS5_IJNS4_1CILi2EEENSA_ILi4EEENSA_ILi1EEEEEEEENS5_IJNSA_ILi256EEENSA_ILi128EEENSA_ILi64EEEEEEfNS5_IJlSD_lEEEfSK_NS4_8TiledMMAINS4_8MMA_AtomIJNS4_23SM100_MMA_TF32_2x1SM_SSINS_10tfloat32_tESO_fLi256ELi128ELNS4_4UMMA5MajorE0ELSQ_0ELNSP_7ScaleInE0ELSR_0EEEEEENS4_6LayoutINS5_IJSD_SD_SD_EEENS5_IJNSA_ILi0EEESW_SW_EEEEENS5_IJNS4_10UnderscoreESZ_SZ_EEEEENS4_28SM100_TMA_2SM_LOAD_MULTICASTENS4_14ComposedLayoutINS4_7SwizzleILi3ELi4ELi3EEENS4_18smem_ptr_flag_bitsILi32EEENSU_INS5_IJNSA_ILi8EEENSA_ILi32EEEEEENS5_IJS19_SD_EEEEEEEvNS4_8identityENS4_18SM100_TMA_2SM_LOADES1D_vS1E_EENS_8epilogue10collective18CollectiveEpilogueINS1H_23Sm100TmaWarpSpecializedILi4ELi2ELi16ELb1ELb0EEEJNS5_IJSH_SH_SI_EEENS5_IJNSU_ISH_SD_EENSU_INSA_ILi16EEESD_EEEEEfSK_fSK_NS1H_6fusion15FusionCallbacksIS1L_NS1R_17LinearCombinationIffffLNS_15FloatRoundStyleE2EEES1M_S1Q_JEEENS4_5SM1004TMEM4LOAD26SM100_TMEM_LOAD_32dp32b16xENS4_13SM90_TMA_LOADENS13_INS14_ILi2ELi4ELi3EEES17_NSU_INS5_IJS18_S1O_EEENS5_IJS1O_SD_EEEEEEENS4_39AutoVectorizingCopyWithAssumedAlignmentILi128EEENS4_14SM90_TMA_STOREES26_S28_S28_EEEvvEEEEvNT_6ParamsE:
        .type           _ZN7cutlass13device_kernelINS_4gemm6kernel13GemmUniversalIN4cute5tupleIJiiiiEEENS1_10collective13CollectiveMmaINS1_35MainloopSm100TmaUmmaWarpSpecializedILi4ELi2ELi4ENS5_IJNS4_1CILi2EEENSA_ILi4EEENSA_ILi1EEEEEEEENS5_IJNSA_ILi256EEENSA_ILi128EEENSA_ILi64EEEEEEfNS5_IJlSD_lEEEfSK_NS4_8TiledMMAINS4_8MMA_AtomIJNS4_23SM100_MMA_TF32_2x1SM_SSINS_10tfloat32_tESO_fLi256ELi128ELNS4_4UMMA5MajorE0ELSQ_0ELNSP_7ScaleInE0ELSR_0EEEEEENS4_6LayoutINS5_IJSD_SD_SD_EEENS5_IJNSA_ILi0EEESW_SW_EEEEENS5_IJNS4_10UnderscoreESZ_SZ_EEEEENS4_28SM100_TMA_2SM_LOAD_MULTICASTENS4_14ComposedLayoutINS4_7SwizzleILi3ELi4ELi3EEENS4_18smem_ptr_flag_bitsILi32EEENSU_INS5_IJNSA_ILi8EEENSA_ILi32EEEEEENS5_IJS19_SD_EEEEEEEvNS4_8identityENS4_18SM100_TMA_2SM_LOADES1D_vS1E_EENS_8epilogue10collective18CollectiveEpilogueINS1H_23Sm100TmaWarpSpecializedILi4ELi2ELi16ELb1ELb0EEEJNS5_IJSH_SH_SI_EEENS5_IJNSU_ISH_SD_EENSU_INSA_ILi16EEESD_EEEEEfSK_fSK_NS1H_6fusion15FusionCallbacksIS1L_NS1R_17LinearCombinationIffffLNS_15FloatRoundStyleE2EEES1M_S1Q_JEEENS4_5SM1004TMEM4LOAD26SM100_TMEM_LOAD_32dp32b16xENS4_13SM90_TMA_LOADENS13_INS14_ILi2ELi4ELi3EEES17_NSU_INS5_IJS18_S1O_EEENS5_IJS1O_SD_EEEEEEENS4_39AutoVectorizingCopyWithAssumedAlignmentILi128EEENS4_14SM90_TMA_STOREES26_S28_S28_EEEvvEEEEvNT_6ParamsE,@function
        .size           _ZN7cutlass13device_kernelINS_4gemm6kernel13GemmUniversalIN4cute5tupleIJiiiiEEENS1_10collective13CollectiveMmaINS1_35MainloopSm100TmaUmmaWarpSpecializedILi4ELi2ELi4ENS5_IJNS4_1CILi2EEENSA_ILi4EEENSA_ILi1EEEEEEEENS5_IJNSA_ILi256EEENSA_ILi128EEENSA_ILi64EEEEEEfNS5_IJlSD_lEEEfSK_NS4_8TiledMMAINS4_8MMA_AtomIJNS4_23SM100_MMA_TF32_2x1SM_SSINS_10tfloat32_tESO_fLi256ELi128ELNS4_4UMMA5MajorE0ELSQ_0ELNSP_7ScaleInE0ELSR_0EEEEEENS4_6LayoutINS5_IJSD_SD_SD_EEENS5_IJNSA_ILi0EEESW_SW_EEEEENS5_IJNS4_10UnderscoreESZ_SZ_EEEEENS4_28SM100_TMA_2SM_LOAD_MULTICASTENS4_14ComposedLayoutINS4_7SwizzleILi3ELi4ELi3EEENS4_18smem_ptr_flag_bitsILi32EEENSU_INS5_IJNSA_ILi8EEENSA_ILi32EEEEEENS5_IJS19_SD_EEEEEEEvNS4_8identityENS4_18SM100_TMA_2SM_LOADES1D_vS1E_EENS_8epilogue10collective18CollectiveEpilogueINS1H_23Sm100TmaWarpSpecializedILi4ELi2ELi16ELb1ELb0EEEJNS5_IJSH_SH_SI_EEENS5_IJNSU_ISH_SD_EENSU_INSA_ILi16EEESD_EEEEEfSK_fSK_NS1H_6fusion15FusionCallbacksIS1L_NS1R_17LinearCombinationIffffLNS_15FloatRoundStyleE2EEES1M_S1Q_JEEENS4_5SM1004TMEM4LOAD26SM100_TMEM_LOAD_32dp32b16xENS4_13SM90_TMA_LOADENS13_INS14_ILi2ELi4ELi3EEES17_NSU_INS5_IJS18_S1O_EEENS5_IJS1O_SD_EEEEEEENS4_39AutoVectorizingCopyWithAssumedAlignmentILi128EEENS4_14SM90_TMA_STOREES26_S28_S28_EEEvvEEEEvNT_6ParamsE,(.L_x_243 - _ZN7cutlass13device_kernelINS_4gemm6kernel13GemmUniversalIN4cute5tupleIJiiiiEEENS1_10collective13CollectiveMmaINS1_35MainloopSm100TmaUmmaWarpSpecializedILi4ELi2ELi4ENS5_IJNS4_1CILi2EEENSA_ILi4EEENSA_ILi1EEEEEEEENS5_IJNSA_ILi256EEENSA_ILi128EEENSA_ILi64EEEEEEfNS5_IJlSD_lEEEfSK_NS4_8TiledMMAINS4_8MMA_AtomIJNS4_23SM100_MMA_TF32_2x1SM_SSINS_10tfloat32_tESO_fLi256ELi128ELNS4_4UMMA5MajorE0ELSQ_0ELNSP_7ScaleInE0ELSR_0EEEEEENS4_6LayoutINS5_IJSD_SD_SD_EEENS5_IJNSA_ILi0EEESW_SW_EEEEENS5_IJNS4_10UnderscoreESZ_SZ_EEEEENS4_28SM100_TMA_2SM_LOAD_MULTICASTENS4_14ComposedLayoutINS4_7SwizzleILi3ELi4ELi3EEENS4_18smem_ptr_flag_bitsILi32EEENSU_INS5_IJNSA_ILi8EEENSA_ILi32EEEEEENS5_IJS19_SD_EEEEEEEvNS4_8identityENS4_18SM100_TMA_2SM_LOADES1D_vS1E_EENS_8epilogue10collective18CollectiveEpilogueINS1H_23Sm100TmaWarpSpecializedILi4ELi2ELi16ELb1ELb0EEEJNS5_IJSH_SH_SI_EEENS5_IJNSU_ISH_SD_EENSU_INSA_ILi16EEESD_EEEEEfSK_fSK_NS1H_6fusion15FusionCallbacksIS1L_NS1R_17LinearCombinationIffffLNS_15FloatRoundStyleE2EEES1M_S1Q_JEEENS4_5SM1004TMEM4LOAD26SM100_TMEM_LOAD_32dp32b16xENS4_13SM90_TMA_LOADENS13_INS14_ILi2ELi4ELi3EEES17_NSU_INS5_IJS18_S1O_EEENS5_IJS1O_SD_EEEEEEENS4_39AutoVectorizingCopyWithAssumedAlignmentILi128EEENS4_14SM90_TMA_STOREES26_S28_S28_EEEvvEEEEvNT_6ParamsE)
        .other          _ZN7cutlass13device_kernelINS_4gemm6kernel13GemmUniversalIN4cute5tupleIJiiiiEEENS1_10collective13CollectiveMmaINS1_35MainloopSm100TmaUmmaWarpSpecializedILi4ELi2ELi4ENS5_IJNS4_1CILi2EEENSA_ILi4EEENSA_ILi1EEEEEEEENS5_IJNSA_ILi256EEENSA_ILi128EEENSA_ILi64EEEEEEfNS5_IJlSD_lEEEfSK_NS4_8TiledMMAINS4_8MMA_AtomIJNS4_23SM100_MMA_TF32_2x1SM_SSINS_10tfloat32_tESO_fLi256ELi128ELNS4_4UMMA5MajorE0ELSQ_0ELNSP_7ScaleInE0ELSR_0EEEEEENS4_6LayoutINS5_IJSD_SD_SD_EEENS5_IJNSA_ILi0EEESW_SW_EEEEENS5_IJNS4_10UnderscoreESZ_SZ_EEEEENS4_28SM100_TMA_2SM_LOAD_MULTICASTENS4_14ComposedLayoutINS4_7SwizzleILi3ELi4ELi3EEENS4_18smem_ptr_flag_bitsILi32EEENSU_INS5_IJNSA_ILi8EEENSA_ILi32EEEEEENS5_IJS19_SD_EEEEEEEvNS4_8identityENS4_18SM100_TMA_2SM_LOADES1D_vS1E_EENS_8epilogue10collective18CollectiveEpilogueINS1H_23Sm100TmaWarpSpecializedILi4ELi2ELi16ELb1ELb0EEEJNS5_IJSH_SH_SI_EEENS5_IJNSU_ISH_SD_EENSU_INSA_ILi16EEESD_EEEEEfSK_fSK_NS1H_6fusion15FusionCallbacksIS1L_NS1R_17LinearCombinationIffffLNS_15FloatRoundStyleE2EEES1M_S1Q_JEEENS4_5SM1004TMEM4LOAD26SM100_TMEM_LOAD_32dp32b16xENS4_13SM90_TMA_LOADENS13_INS14_ILi2ELi4ELi3EEES17_NSU_INS5_IJS18_S1O_EEENS5_IJS1O_SD_EEEEEEENS4_39AutoVectorizingCopyWithAssumedAlignmentILi128EEENS4_14SM90_TMA_STOREES26_S28_S28_EEEvvEEEEvNT_6ParamsE,@"STO_CUDA_ENTRY STV_DEFAULT"
_ZN7cutlass13device_kernelINS_4gemm6kernel13GemmUniversalIN4cute5tupleIJiiiiEEENS1_10collective13CollectiveMmaINS1_35MainloopSm100TmaUmmaWarpSpecializedILi4ELi2ELi4ENS5_IJNS4_1CILi2EEENSA_ILi4EEENSA_ILi1EEEEEEEENS5_IJNSA_ILi256EEENSA_ILi128EEENSA_ILi64EEEEEEfNS5_IJlSD_lEEEfSK_NS4_8TiledMMAINS4_8MMA_AtomIJNS4_23SM100_MMA_TF32_2x1SM_SSINS_10tfloat32_tESO_fLi256ELi128ELNS4_4UMMA5MajorE0ELSQ_0ELNSP_7ScaleInE0ELSR_0EEEEEENS4_6LayoutINS5_IJSD_SD_SD_EEENS5_IJNSA_ILi0EEESW_SW_EEEEENS5_IJNS4_10UnderscoreESZ_SZ_EEEEENS4_28SM100_TMA_2SM_LOAD_MULTICASTENS4_14ComposedLayoutINS4_7SwizzleILi3ELi4ELi3EEENS4_18smem_ptr_flag_bitsILi32EEENSU_INS5_IJNSA_ILi8EEENSA_ILi32EEEEEENS5_IJS19_SD_EEEEEEEvNS4_8identityENS4_18SM100_TMA_2SM_LOADES1D_vS1E_EENS_8epilogue10collective18CollectiveEpilogueINS1H_23Sm100TmaWarpSpecializedILi4ELi2ELi16ELb1ELb0EEEJNS5_IJSH_SH_SI_EEENS5_IJNSU_ISH_SD_EENSU_INSA_ILi16EEESD_EEEEEfSK_fSK_NS1H_6fusion15FusionCallbacksIS1L_NS1R_17LinearCombinationIffffLNS_15FloatRoundStyleE2EEES1M_S1Q_JEEENS4_5SM1004TMEM4LOAD26SM100_TMEM_LOAD_32dp32b16xENS4_13SM90_TMA_LOADENS13_INS14_ILi2ELi4ELi3EEES17_NSU_INS5_IJS18_S1O_EEENS5_IJS1O_SD_EEEEEEENS4_39AutoVectorizingCopyWithAssumedAlignmentILi128EEENS4_14SM90_TMA_STOREES26_S28_S28_EEEvvEEEEvNT_6ParamsE:
[----:B------:R-:W1:Y:S01]  /*0000*/  LDC R1, c[0x0][0x37c] ;  /* 0x0000df00ff017b82 */ /* 0x000e620000000800 */
[----:B------:R-:W2:Y:S01]  /*0010*/  S2R R68, SR_TID.X ;  /* 0x0000000000447919 */ /* 0x000ea20000002100 */
[----:B------:R-:W3:Y:S06]  /*0020*/  LDCU.64 UR8, c[0x0][0x890] ;  /* 0x00011200ff0877ac */ /* 0x000eec0008000a00 */
[----:B------:R-:W4:Y:S01]  /*0030*/  S2UR UR52, SR_CgaCtaId ;  /* 0x00000000003479c3 */ /* 0x000f220000008800 */
[----:B------:R-:W-:Y:S02]  /*0040*/  PRMT R26, RZ, 0x7610, R26 ;  /* 0x00007610ff1a7816 */ /* 0x000fe4000000001a */
[----:B------:R-:W-:-:S02]  /*0050*/  ELECT P0, URZ, PT ;  /* 0x0000000000ff782f */ /* 0x000fc40003800000 */
[----:B---3--:R-:W-:-:S04]  /*0060*/  ISETP.NE.U32.AND P1, PT, RZ, UR8, PT ;  /* 0x00000008ff007c0c */ /* 0x008fc8000bf25070 */
[----:B------:R-:W-:Y:S01]  /*0070*/  ISETP.NE.AND.EX P2, PT, RZ, UR9, PT, P1 ;  /* 0x00000009ff007c0c */ /* 0x000fe2000bf45310 */
[----:B----4-:R-:W-:Y:S02]  /*0080*/  ULOP3.LUT UR68, UR52, 0x1, URZ, 0xc0, !UPT ;  /* 0x0000000134447892 */ /* 0x010fe4000f8ec0ff */
[----:B------:R-:W-:Y:S01]  /*0090*/  ULOP3.LUT UR69, UR52, 0x1, URZ, 0x3c, !UPT ;  /* 0x0000000134457892 */ /* 0x000fe2000f8e3cff */
[----:B--2---:R-:W-:-:S05]  /*00a0*/  SHF.R.U32.HI R56, RZ, 0x5, R68 ;  /* 0x00000005ff387819 */ /* 0x004fca0000011644 */
[----:B------:R-:W2:Y:S02]  /*00b0*/  SHFL.IDX PT, R0, R56, RZ, 0x1f ;  /* 0x00001fff38007589 */ /* 0x000ea400000e0000 */
[----:B--2---:R-:W-:Y:S02]  /*00c0*/  R2UR UR21, R0 ;  /* 0x00000000001572ca */ /* 0x004fe400000e0000 */
[----:B-1----:R-:W-:Y:S05]  /*00d0*/  @P2 BRA `(.L_x_0) ;  /* 0x0000000000302947 */ /* 0x002fea0003800000 */
[----:B------:R-:W1:Y:S02]  /*00e0*/  LDCU.64 UR4, c[0x0][0x888] ;  /* 0x00011100ff0477ac */ /* 0x000e640008000a00 */
[----:B-1----:R-:W-:-:S04]  /*00f0*/  UISETP.NE.U32.AND UP0, UPT, UR4, URZ, UPT ;  /* 0x000000ff0400728c */ /* 0x002fc8000bf05070 */
[----:B------:R-:W-:-:S09]  /*0100*/  UISETP.NE.AND.EX UP0, UPT, UR5, URZ, UPT, UP0 ;  /* 0x000000ff0500728c */ /* 0x000fd2000bf05300 */
[----:B------:R-:W-:Y:S05]  /*0110*/  BRA.U !UP0, `(.L_x_1) ;  /* 0x0000000108147547 */ /* 0x000fea000b800000 */
[----:B------:R-:W1:Y:S01]  /*0120*/  LDC.64 R2, c[0x0][0x888] ;  /* 0x00022200ff027b82 */ /* 0x000e620000000a00 */
[----:B------:R-:W1:Y:S02]  /*0130*/  LDCU.64 UR4, c[0x0][0x358] ;  /* 0x00006b00ff0477ac */ /* 0x000e640008000a00 */
[----:B-1----:R1:W5:Y:S01]  /*0140*/  LDG.E R27, desc[UR4][R2.64] ;  /* 0x00000004021b7981 */ /* 0x002362000c1e1900 */
[----:B------:R-:W-:Y:S01]  /*0150*/  HFMA2 R26, -RZ, RZ, 0, 5.9604644775390625e-08 ;  /* 0x00000001ff1a7431 */ /* 0x000fe200000001ff */
[----:B------:R-:W-:Y:S05]  /*0160*/  BRA `(.L_x_0) ;  /* 0x00000000000c7947 */ /* 0x000fea0003800000 */
.L_x_1:
[----:B------:R-:W1:Y:S01]  /*0170*/  LDCU UR4, c[0x0][0x880] ;  /* 0x00011000ff0477ac */ /* 0x000e620008000800 */
[----:B------:R-:W-:Y:S01]  /*0180*/  HFMA2 R26, -RZ, RZ, 0, 5.9604644775390625e-08 ;  /* 0x00000001ff1a7431 */ /* 0x000fe200000001ff */
[----:B-1----:R-:W-:-:S07]  /*0190*/  MOV R27, UR4 ;  /* 0x00000004001b7c02 */ /* 0x002fce0008000f00 */
.L_x_0:
[----:B------:R-:W2:Y:S02]  /*01a0*/  LDCU.64 UR4, c[0x0][0x8b0] ;  /* 0x00011600ff0477ac */ /* 0x000ea40008000a00 */
[----:B--2---:R-:W-:-:S04]  /*01b0*/  UISETP.NE.U32.AND UP0, UPT, UR4, URZ, UPT ;  /* 0x000000ff0400728c */ /* 0x004fc8000bf05070 */
[----:B------:R-:W-:-:S09]  /*01c0*/  UISETP.NE.AND.EX UP0, UPT, UR5, URZ, UPT, UP0 ;  /* 0x000000ff0500728c */ /* 0x000fd2000bf05300 */
[----:B------:R-:W-:Y:S05]  /*01d0*/  BRA.U UP0, `(.L_x_2) ;  /* 0x0000000100287547 */ /* 0x000fea000b800000 */
[----:B------:R-:W2:Y:S02]  /*01e0*/  LDCU.64 UR4, c[0x0][0x8a8] ;  /* 0x00011500ff0477ac */ /* 0x000ea40008000a00 */
[----:B--2---:R-:W-:-:S04]  /*01f0*/  UISETP.NE.U32.AND UP0, UPT, UR4, URZ, UPT ;  /* 0x000000ff0400728c */ /* 0x004fc8000bf05070 */
[----:B------:R-:W-:-:S09]  /*0200*/  UISETP.NE.AND.EX UP0, UPT, UR5, URZ, UPT, UP0 ;  /* 0x000000ff0500728c */ /* 0x000fd2000bf05300 */
[----:B------:R-:W-:Y:S05]  /*0210*/  BRA.U !UP0, `(.L_x_3) ;  /* 0x0000000108107547 */ /* 0x000fea000b800000 */
[----:B------:R-:W2:Y:S01]  /*0220*/  LDC.64 R24, c[0x0][0x8a8] ;  /* 0x00022a00ff187b82 */ /* 0x000ea20000000a00 */
[----:B------:R-:W2:Y:S02]  /*0230*/  LDCU.64 UR4, c[0x0][0x358] ;  /* 0x00006b00ff0477ac */ /* 0x000ea40008000a00 */
[----:B--2---:R2:W5:Y:S01]  /*0240*/  LDG.E R24, desc[UR4][R24.64] ;  /* 0x0000000418187981 */ /* 0x004562000c1e1900 */
[----:B------:R-:W-:Y:S05]  /*0250*/  BRA `(.L_x_2) ;  /* 0x0000000000087947 */ /* 0x000fea0003800000 */
.L_x_3:
[----:B------:R-:W2:Y:S02]  /*0260*/  LDCU UR4, c[0x0][0x8a0] ;  /* 0x00011400ff0477ac */ /* 0x000ea40008000800 */
[----:B--2---:R-:W-:Y:S02]  /*0270*/  MOV R24, UR4 ;  /* 0x0000000400187c02 */ /* 0x004fe40008000f00 */
.L_x_2:
[----:B------:R-:W-:Y:S01]  /*0280*/  IMAD.U32 R0, RZ, RZ, UR21 ;  /* 0x00000015ff007e24 */ /* 0x000fe2000f8e00ff */
[----:B------:R-:W-:Y:S04]  /*0290*/  BSSY.RECONVERGENT B0, `(.L_x_4) ;  /* 0x000000c000007945 */ /* 0x000fe80003800200 */
[C---:B------:R-:W-:Y:S02]  /*02a0*/  ISETP.NE.OR P3, PT, R0.reuse, 0x1, !P0 ;  /* 0x000000010000780c */ /* 0x040fe40004765670 */
[----:B------:R-:W-:-:S11]  /*02b0*/  ISETP.NE.OR P2, PT, R0, 0x3, !P0 ;  /* 0x000000030000780c */ /* 0x000fd60004745670 */
[----:B------:R-:W-:Y:S05]  /*02c0*/  @P3 BRA `(.L_x_5) ;  /* 0x0000000000203947 */ /* 0x000fea0003800000 */
[----:B------:R-:W3:Y:S02]  /*02d0*/  LDCU.64 UR4, c[0x0][0x348] ;  /* 0x00006900ff0477ac */ /* 0x000ee40008000a00 */
[----:B---3--:R-:W-:Y:S02]  /*02e0*/  UIADD3 UR6, UP1, UPT, UR4, 0x80, URZ ;  /* 0x0000008004067890 */ /* 0x008fe4000ff3e0ff */
[----:B------:R-:W-:Y:S02]  /*02f0*/  UIADD3 UR4, UP0, UPT, UR4, 0x180, URZ ;  /* 0x0000018004047890 */ /* 0x000fe4000ff1e0ff */
[----:B------:R-:W-:Y:S02]  /*0300*/  UIADD3.X UR7, UPT, UPT, URZ, UR5, URZ, UP1, !UPT ;  /* 0x00000005ff077290 */ /* 0x000fe40008ffe4ff */
[----:B------:R-:W-:-:S07]  /*0310*/  UIADD3.X UR5, UPT, UPT, URZ, UR5, URZ, UP0, !UPT ;  /* 0x00000005ff057290 */ /* 0x000fce00087fe4ff */
[----:B------:R3:W-:Y:S02]  /*0320*/  UTMACCTL.PF [UR6] ;  /* 0x00000000060079b9 */ /* 0x0007e40008040000 */
[----:B------:R3:W-:Y:S02]  /*0330*/  UTMACCTL.PF [UR4] ;  /* 0x00000000040079b9 */ /* 0x0007e40008040000 */
[----:B---3--:R-:W-:Y:S01]  /*0340*/  NOP ;  /* 0x0000000000007918 */ /* 0x008fe20000000000 */
.L_x_5:
[----:B------:R-:W-:Y:S05]  /*0350*/  BSYNC.RECONVERGENT B0 ;  /* 0x0000000000007941 */ /* 0x000fea0003800200 */
.L_x_4:
[----:B------:R-:W-:Y:S04]  /*0360*/  BSSY.RECONVERGENT B0, `(.L_x_6) ;  /* 0x000000a000007945 */ /* 0x000fe80003800200 */
        /* <DEDUP_REMOVED lines=9> */
.L_x_7:
[----:B------:R-:W-:Y:S05]  /*0400*/  BSYNC.RECONVERGENT B0 ;  /* 0x0000000000007941 */ /* 0x000fea0003800200 */
.L_x_6:
[----:B------:R-:W3:Y:S01]  /*0410*/  LDCU.64 UR4, c[0x0][0x888] ;  /* 0x00011100ff0477ac */ /* 0x000ee20008000a00 */
[----:B------:R-:W-:Y:S01]  /*0420*/  ISETP.NE.AND.EX P1, PT, RZ, UR9, PT, P1 ;  /* 0x00000009ff007c0c */ /* 0x000fe2000bf25310 */
[----:B------:R-:W-:Y:S01]  /*0430*/  UPLOP3.LUT UP4, UPT, UPT, UPT, UPT, 0x80, 0x8 ;  /* 0x000000000008789c */ /* 0x000fe20003f8f070 */
[----:B---3--:R-:W-:-:S04]  /*0440*/  ISETP.NE.U32.AND P2, PT, RZ, UR4, PT ;  /* 0x00000004ff007c0c */ /* 0x008fc8000bf45070 */
[----:B------:R-:W-:-:S13]  /*0450*/  ISETP.NE.AND.EX P2, PT, RZ, UR5, PT, P2 ;  /* 0x00000005ff007c0c */ /* 0x000fda000bf45320 */
[----:B------:R-:W-:Y:S05]  /*0460*/  @P2 BRA P1, `(.L_x_8) ;  /* 0x0000000000282947 */ /* 0x000fea0000800000 */
[----:B------:R-:W-:Y:S01]  /*0470*/  UISETP.NE.U32.AND UP0, UPT, UR8, URZ, UPT ;  /* 0x000000ff0800728c */ /* 0x000fe2000bf05070 */
[----:B-----5:R-:W-:Y:S01]  /*0480*/  FSETP.NEU.AND P1, PT, R27, RZ, PT ;  /* 0x000000ff1b00720b */ /* 0x020fe20003f2d000 */
[----:B------:R-:W-:Y:S02]  /*0490*/  UISETP.NE.U32.AND UP2, UPT, UR4, URZ, UPT ;  /* 0x000000ff0400728c */ /* 0x000fe4000bf45070 */
[----:B------:R-:W-:Y:S02]  /*04a0*/  UISETP.NE.AND.EX UP1, UPT, UR9, URZ, UPT, UP0 ;  /* 0x000000ff0900728c */ /* 0x000fe4000bf25300 */
[----:B------:R-:W-:-:S04]  /*04b0*/  UISETP.NE.AND.EX UP0, UPT, UR5, URZ, UPT, UP2 ;  /* 0x000000ff0500728c */ /* 0x000fc8000bf05320 */
[----:B------:R-:W-:-:S04]  /*04c0*/  USEL UR4, URZ, 0xffffffff, UP0 ;  /* 0xffffffffff047887 */ /* 0x000fc80008000000 */
[----:B------:R-:W-:Y:S01]  /*04d0*/  VOTEU.ANY UP0, P1 ;  /* 0x0000000000ff7886 */ /* 0x000fe20000800100 */
[----:B------:R-:W-:-:S04]  /*04e0*/  @!UP1 USEL UR4, URZ, 0xffffffff, UP0 ;  /* 0xffffffffff049887 */ /* 0x000fc80008000000 */
[----:B------:R-:W-:-:S04]  /*04f0*/  ULOP3.LUT UR4, UR4, 0x1, URZ, 0xc0, !UPT ;  /* 0x0000000104047892 */ /* 0x000fc8000f8ec0ff */
[----:B------:R-:W-:-:S11]  /*0500*/  UISETP.NE.U32.AND UP4, UPT, UR4, 0x1, UPT ;  /* 0x000000010400788c */ /* 0x000fd6000bf85070 */
.L_x_8:
[----:B------:R-:W3:Y:S01]  /*0510*/  SHFL.IDX PT, R0, R56, RZ, 0x1f ;  /* 0x00001fff38007589 */ /* 0x000ee200000e0000 */
[----:B------:R-:W-:-:S04]  /*0520*/  UISETP.NE.AND UP0, UPT, UR21, 0x2, UPT ;  /* 0x000000021500788c */ /* 0x000fc8000bf05270 */
[----:B------:R-:W-:Y:S02]  /*0530*/  UISETP.EQ.AND UP1, UPT, UR68, URZ, !UP0 ;  /* 0x000000ff4400728c */ /* 0x000fe4000c722270 */
[----:B------:R-:W-:-:S04]  /*0540*/  USEL UR54, URZ, 0x1, UP0 ;  /* 0x00000001ff367887 */ /* 0x000fc80008000000 */
[----:B------:R-:W-:Y:S02]  /*0550*/  PLOP3.LUT P3, PT, P0, PT, UP1, 0x80, 0x8 ;  /* 0x000000000008781c */ /* 0x000fe4000076f018 */
[----:B---3--:R-:W-:-:S13]  /*0560*/  ISETP.NE.AND P1, PT, R0, RZ, PT ;  /* 0x000000ff0000720c */ /* 0x008fda0003f25270 */
[----:B------:R-:W-:Y:S05]  /*0570*/  @P1 BRA `(.L_x_9) ;  /* 0x0000000000541947 */ /* 0x000fea0003800000 */
[----:B------:R-:W-:Y:S01]  /*0580*/  UMOV UR4, 0x400 ;  /* 0x0000040000047882 */ /* 0x000fe20000000000 */
[----:B------:R-:W-:Y:S01]  /*0590*/  UMOV UR8, 0x1 ;  /* 0x0000000100087882 */ /* 0x000fe20000000000 */
[----:B------:R-:W-:Y:S01]  /*05a0*/  UMOV UR6, 0x4 ;  /* 0x0000000400067882 */ /* 0x000fe20000000000 */
[----:B------:R-:W-:Y:S02]  /*05b0*/  ULEA UR4, UR52, UR4, 0x18 ;  /* 0x0000000434047291 */ /* 0x000fe4000f8ec0ff */
[----:B------:R-:W-:-:S04]  /*05c0*/  UIADD3 UR8, UPT, UPT, -UR8, 0x100000, URZ ;  /* 0x0010000008087890 */ /* 0x000fc8000fffe1ff */
[----:B------:R-:W-:Y:S02]  /*05d0*/  USHF.L.U32 UR9, UR8, 0xb, URZ ;  /* 0x0000000b08097899 */ /* 0x000fe400080006ff */
[----:B------:R-:W-:Y:S02]  /*05e0*/  USHF.L.U32 UR8, UR8, 0x1, URZ ;  /* 0x0000000108087899 */ /* 0x000fe400080006ff */
[----:B------:R-:W-:-:S04]  /*05f0*/  UIADD3 UR6, UPT, UPT, -UR6, 0x100000, URZ ;  /* 0x0010000006067890 */ /* 0x000fc8000fffe1ff */
[----:B------:R-:W-:Y:S02]  /*0600*/  USHF.L.U32 UR7, UR6, 0xb, URZ ;  /* 0x0000000b06077899 */ /* 0x000fe400080006ff */
[----:B------:R-:W-:Y:S01]  /*0610*/  USHF.L.U32 UR6, UR6, 0x1, URZ ;  /* 0x0000000106067899 */ /* 0x000fe200080006ff */
[----:B------:R-:W-:Y:S01]  /*0620*/  ELECT P1, URZ, PT ;  /* 0x0000000000ff782f */ /* 0x000fe20003820000 */
[----:B------:R-:W3:Y:S02]  /*0630*/  FENCE.VIEW.ASYNC.S ;  /* 0x00000000000073c6 */ /* 0x000ee40000000000 */
[----:B---3--:R3:W4:Y:S08]  /*0640*/  SYNCS.EXCH.64 URZ, [UR4], UR8 ;  /* 0x0000000804ff75b2 */ /* 0x0087300008000100 */
[----:B------:R3:W1:Y:S01]  /*0650*/  SYNCS.EXCH.64 URZ, [UR4+0x20], UR6 ;  /* 0x0000200604ff75b2 */ /* 0x0006620008000100 */
[----:B------:R3:W1:Y:S01]  /*0660*/  SYNCS.EXCH.64 URZ, [UR4+0x8], UR8 ;  /* 0x0000080804ff75b2 */ /* 0x0006620008000100 */
[----:B------:R3:W1:Y:S01]  /*0670*/  SYNCS.EXCH.64 URZ, [UR4+0x28], UR6 ;  /* 0x0000280604ff75b2 */ /* 0x0006620008000100 */
[----:B------:R3:W1:Y:S01]  /*0680*/  SYNCS.EXCH.64 URZ, [UR4+0x10], UR8 ;  /* 0x0000100804ff75b2 */ /* 0x0006620008000100 */
[----:B------:R3:W1:Y:S01]  /*0690*/  SYNCS.EXCH.64 URZ, [UR4+0x30], UR6 ;  /* 0x0000300604ff75b2 */ /* 0x0006620008000100 */
[----:B------:R3:W1:Y:S01]  /*06a0*/  SYNCS.EXCH.64 URZ, [UR4+0x18], UR8 ;  /* 0x0000180804ff75b2 */ /* 0x0006620008000100 */
[----:B------:R3:W1:Y:S01]  /*06b0*/  SYNCS.EXCH.64 URZ, [UR4+0x38], UR6 ;  /* 0x0000380604ff75b2 */ /* 0x0006620008000100 */
[----:B------:R-:W-:Y:S01]  /*06c0*/  NOP ;  /* 0x0000000000007918 */ /* 0x000fe20000000000 */
.L_x_9:
[----:B------:R-:W2:Y:S01]  /*06d0*/  SHFL.IDX PT, R0, R56, RZ, 0x1f ;  /* 0x00001fff38007589 */ /* 0x000ea200000e0000 */
[----:B------:R-:W-:Y:S01]  /*06e0*/  NOP ;  /* 0x0000000000007918 */ /* 0x000fe20000000000 */
[----:B--2---:R-:W-:-:S13]  /*06f0*/  ISETP.NE.AND P1, PT, R0, 0x1, PT ;  /* 0x000000010000780c */ /* 0x004fda0003f25270 */
[----:B------:R-:W-:Y:S05]  /*0700*/  @P1 BRA `(.L_x_10) ;  /* 0x0000000000541947 */ /* 0x000fea0003800000 */
[----:B---3--:R-:W-:Y:S01]  /*0710*/  UMOV UR4, 0x400 ;  /* 0x0000040000047882 */ /* 0x008fe20000000000 */
        /* <DEDUP_REMOVED lines=10> */
[----:B------:R-:W2:Y:S02]  /*07c0*/  FENCE.VIEW.ASYNC.S ;  /* 0x00000000000073c6 */ /* 0x000ea40000000000 */
[----:B--2---:R2:W3:Y:S08]  /*07d0*/  SYNCS.EXCH.64 URZ, [UR4+0x40], UR8 ;  /* 0x0000400804ff75b2 */ /* 0x0044f00008000100 */
        /* <DEDUP_REMOVED lines=8> */
.L_x_10:
[----:B------:R-:W4:Y:S01]  /*0860*/  SHFL.IDX PT, R0, R56, RZ, 0x1f ;  /* 0x00001fff38007589 */ /* 0x000f2200000e0000 */
[----:B------:R-:W-:Y:S01]  /*0870*/  NOP ;  /* 0x0000000000007918 */ /* 0x000fe20000000000 */
[----:B----4-:R-:W-:-:S13]  /*0880*/  ISETP.NE.AND P1, PT, R0, 0x3, PT ;  /* 0x000000030000780c */ /* 0x010fda0003f25270 */
[----:B------:R-:W-:Y:S05]  /*0890*/  @P1 BRA `(.L_x_11) ;  /* 0x00000000002c1947 */ /* 0x000fea0003800000 */
[----:B--23--:R-:W-:Y:S01]  /*08a0*/  UMOV UR6, 0x400 ;  /* 0x0000040000067882 */ /* 0x00cfe20000000000 */
[----:B------:R-:W-:Y:S01]  /*08b0*/  UMOV UR4, 0x20 ;  /* 0x0000002000047882 */ /* 0x000fe20000000000 */
[----:B------:R-:W-:Y:S02]  /*08c0*/  ULEA UR6, UR52, UR6, 0x18 ;  /* 0x0000000634067291 */ /* 0x000fe4000f8ec0ff */
[----:B------:R-:W-:-:S04]  /*08d0*/  UIADD3 UR4, UPT, UPT, -UR4, 0x100000, URZ ;  /* 0x0010000004047890 */ /* 0x000fc8000fffe1ff */
[----:B------:R-:W-:Y:S02]  /*08e0*/  USHF.L.U32 UR5, UR4, 0xb, URZ ;  /* 0x0000000b04057899 */ /* 0x000fe400080006ff */
[----:B------:R-:W-:Y:S01]  /*08f0*/  USHF.L.U32 UR4, UR4, 0x1, URZ ;  /* 0x0000000104047899 */ /* 0x000fe200080006ff */
[----:B------:R-:W-:Y:S01]  /*0900*/  ELECT P1, URZ, PT ;  /* 0x0000000000ff782f */ /* 0x000fe20003820000 */
[----:B------:R-:W2:Y:S10]  /*0910*/  FENCE.VIEW.ASYNC.S ;  /* 0x00000000000073c6 */ /* 0x000eb40000000000 */
[----:B--2---:R4:W2:Y:S01]  /*0920*/  SYNCS.EXCH.64 URZ, [UR6+0x80], UR4 ;  /* 0x0000800406ff75b2 */ /* 0x0048a20008000100 */
[----:B------:R4:W3:Y:S02]  /*0930*/  SYNCS.EXCH.64 URZ, [UR6+0x88], UR4 ;  /* 0x0000880406ff75b2 */ /* 0x0008e40008000100 */
[----:B----4-:R-:W-:Y:S01]  /*0940*/  NOP ;  /* 0x0000000000007918 */ /* 0x010fe20000000000 */
.L_x_11:
[----:B------:R-:W4:Y:S01]  /*0950*/  SHFL.IDX PT, R0, R56, RZ, 0x1f ;  /* 0x00001fff38007589 */ /* 0x000f2200000e0000 */
[----:B------:R-:W-:Y:S01]  /*0960*/  NOP ;  /* 0x0000000000007918 */ /* 0x000fe20000000000 */
[----:B----4-:R-:W-:-:S13]  /*0970*/  ISETP.NE.AND P1, PT, R0, 0x4, PT ;  /* 0x000000040000780c */ /* 0x010fda0003f25270 */
[----:B------:R-:W-:Y:S05]  /*0980*/  @P1 BRA `(.L_x_12) ;  /* 0x0000000000481947 */ /* 0x000fea0003800000 */
[----:B--23--:R-:W-:Y:S01]  /*0990*/  UMOV UR4, 0x720 ;  /* 0x0000072000047882 */ /* 0x00cfe20000000000 */
[----:B------:R-:W-:Y:S01]  /*09a0*/  UMOV UR6, 0x400 ;  /* 0x0000040000067882 */ /* 0x000fe20000000000 */
[----:B------:R-:W-:Y:S01]  /*09b0*/  USEL UR4, UR4, 0x620, UP4 ;  /* 0x0000062004047887 */ /* 0x000fe2000a000000 */
        /* <DEDUP_REMOVED lines=10> */
[----:B--2---:R4:W2:Y:S08]  /*0a60*/  SYNCS.EXCH.64 URZ, [UR6+0x90], UR8 ;  /* 0x0000900806ff75b2 */ /* 0x0048b00008000100 */
[----:B------:R4:W3:Y:S01]  /*0a70*/  SYNCS.EXCH.64 URZ, [UR6+0xa0], UR4 ;  /* 0x0000a00406ff75b2 */ /* 0x0008e20008000100 */
[----:B------:R4:W1:Y:S01]  /*0a80*/  SYNCS.EXCH.64 URZ, [UR6+0x98], UR8 ;  /* 0x0000980806ff75b2 */ /* 0x0008620008000100 */
[----:B------:R4:W1:Y:S02]  /*0a90*/  SYNCS.EXCH.64 URZ, [UR6+0xa8], UR4 ;  /* 0x0000a80406ff75b2 */ /* 0x0008640008000100 */
[----:B----4-:R-:W-:Y:S01]  /*0aa0*/  NOP ;  /* 0x0000000000007918 */ /* 0x010fe20000000000 */
.L_x_12:
[----:B------:R-:W4:Y:S01]  /*0ab0*/  SHFL.IDX PT, R0, R56, RZ, 0x1f ;  /* 0x00001fff38007589 */ /* 0x000f2200000e0000 */
[----:B------:R-:W-:Y:S01]  /*0ac0*/  NOP ;  /* 0x0000000000007918 */ /* 0x000fe20000000000 */
[----:B----4-:R-:W-:-:S13]  /*0ad0*/  ISETP.NE.AND P1, PT, R0, 0x5, PT ;  /* 0x000000050000780c */ /* 0x010fda0003f25270 */
[----:B------:R-:W-:Y:S05]  /*0ae0*/  @P1 BRA `(.L_x_13) ;  /* 0x0000000000541947 */ /* 0x000fea0003800000 */
[----:B--23--:R-:W-:Y:S01]  /*0af0*/  UMOV UR4, 0x400 ;  /* 0x0000040000047882 */ /* 0x00cfe20000000000 */
        /* <DEDUP_REMOVED lines=14> */
[----:B------:R4:W1:Y:S01]  /*0be0*/  SYNCS.EXCH.64 URZ, [UR4+0xd8], UR8 ;  /* 0x0000d80804ff75b2 */ /* 0x0008620008000100 */
[----:B------:R4:W1:Y:S01]  /*0bf0*/  SYNCS.EXCH.64 URZ, [UR4+0xc0], UR6 ;  /* 0x0000c00604ff75b2 */ /* 0x0008620008000100 */
[----:B------:R4:W1:Y:S01]  /*0c00*/  SYNCS.EXCH.64 URZ, [UR4+0xe0], UR8 ;  /* 0x0000e00804ff75b2 */ /* 0x0008620008000100 */
[----:B------:R4:W1:Y:S01]  /*0c10*/  SYNCS.EXCH.64 URZ, [UR4+0xc8], UR6 ;  /* 0x0000c80604ff75b2 */ /* 0x0008620008000100 */
[----:B------:R4:W1:Y:S02]  /*0c20*/  SYNCS.EXCH.64 URZ, [UR4+0xe8], UR8 ;  /* 0x0000e80804ff75b2 */ /* 0x0008640008000100 */
[----:B----4-:R-:W-:Y:S01]  /*0c30*/  NOP ;  /* 0x0000000000007918 */ /* 0x010fe20000000000 */
.L_x_13:
[----:B------:R-:W4:Y:S01]  /*0c40*/  SHFL.IDX PT, R0, R56, RZ, 0x1f ;  /* 0x00001fff38007589 */ /* 0x000f2200000e0000 */
[----:B------:R-:W-:Y:S01]  /*0c50*/  ISETP.NE.OR P0, PT, RZ, UR21, !P0 ;  /* 0x00000015ff007c0c */ /* 0x000fe2000c705670 */
        /* <DEDUP_REMOVED lines=12> */
[----:B------:R4:W3:Y:S01]  /*0d20*/  SYNCS.EXCH.64 URZ, [UR4+0x100], UR6 ;  /* 0x0001000604ff75b2 */ /* 0x0008e20008000100 */
[----:B------:R4:W1:Y:S01]  /*0d30*/  SYNCS.EXCH.64 URZ, [UR4+0xf8], UR6 ;  /* 0x0000f80604ff75b2 */ /* 0x0008620008000100 */
[----:B------:R4:W1:Y:S02]  /*0d40*/  SYNCS.EXCH.64 URZ, [UR4+0x108], UR6 ;  /* 0x0001080604ff75b2 */ /* 0x0008640008000100 */
[----:B----4-:R-:W-:Y:S01]  /*0d50*/  NOP ;  /* 0x0000000000007918 */ /* 0x010fe20000000000 */
.L_x_14:
[----:B------:R-:W-:Y:S01]  /*0d60*/  VOTEU.ALL UP0, P0 ;  /* 0x0000000000ff7886 */ /* 0x000fe20000000000 */
[----:B--23--:R-:W-:Y:S01]  /*0d70*/  UMOV UR4, 0x20 ;  /* 0x0000002000047882 */ /* 0x00cfe20000000000 */
[----:B------:R-:W2:Y:S01]  /*0d80*/  LDCU UR7, c[0x0][0x36c] ;  /* 0x00006d80ff0777ac */ /* 0x000ea20008000800 */
[----:B------:R-:W-:Y:S01]  /*0d90*/  NOP ;  /* 0x0000000000007918 */ /* 0x000fe20000000000 */
[----:B------:R-:W-:Y:S01]  /*0da0*/  LOP3.LUT R0, R68, 0x1f, RZ, 0xc0, !PT ;  /* 0x0000001f44007812 */ /* 0x000fe200078ec0ff */
[----:B------:R-:W-:Y:S01]  /*0db0*/  @!UP0 UMOV UR6, 0x400 ;  /* 0x0000040000068882 */ /* 0x000fe20000000000 */
[----:B------:R-:W-:-:S04]  /*0dc0*/  @!UP0 UIADD3 UR4, UPT, UPT, -UR4, 0x100000, URZ ;  /* 0x0010000004048890 */ /* 0x000fc8000fffe1ff */
[----:B------:R-:W-:Y:S02]  /*0dd0*/  @!UP0 USHF.L.U32 UR5, UR4, 0xb, URZ ;  /* 0x0000000b04058899 */ /* 0x000fe400080006ff */
[----:B------:R-:W-:Y:S02]  /*0de0*/  @!UP0 USHF.L.U32 UR4, UR4, 0x1, URZ ;  /* 0x0000000104048899 */ /* 0x000fe400080006ff */
[----:B------:R-:W-:Y:S01]  /*0df0*/  @!UP0 ULEA UR6, UR52, UR6, 0x18 ;  /* 0x0000000634068291 */ /* 0x000fe2000f8ec0ff */
[----:B------:R-:W-:Y:S01]  /*0e00*/  VOTEU.ALL UP0, P0 ;  /* 0x0000000000ff7886 */ /* 0x000fe20000000000 */
[----:B------:R-:W-:Y:S02]  /*0e10*/  UISETP.NE.AND UP5, UPT, UR21, URZ, UPT ;  /* 0x000000ff1500728c */ /* 0x000fe4000bfa5270 */
[----:B--2---:R-:W-:Y:S01]  /*0e20*/  UISETP.EQ.U32.AND UP6, UPT, UR7, 0x1, UPT ;  /* 0x000000010700788c */ /* 0x004fe2000bfc2070 */
[----:B------:R-:W2:Y:S07]  /*0e30*/  FENCE.VIEW.ASYNC.S ;  /* 0x00000000000073c6 */ /* 0x000eae0000000000 */
[----:B--2---:R2:W3:Y:S01]  /*0e40*/  @!UP0 SYNCS.EXCH.64 URZ, [UR6+0x110], UR4 ;  /* 0x0001100406ff85b2 */ /* 0x0044e20008000100 */
[----:B------:R-:W-:Y:S05]  /*0e50*/  BRA.U !UP6, `(.L_x_15) ;  /* 0x000000010e087547 */ /* 0x000fea000b800000 */
[----:B-1-3--:R-:W-:Y:S01]  /*0e60*/  UCGABAR_ARV ;  /* 0x00000000000079c7 */ /* 0x00afe20008000000 */
[----:B------:R-:W-:Y:S05]  /*0e70*/  BRA `(.L_x_16) ;  /* 0x0000000000047947 */ /* 0x000fea0003800000 */
.L_x_15:
[----:B-1-3--:R-:W-:Y:S01]  /*0e80*/  NOP ;  /* 0x0000000000007918 */ /* 0x00afe20000000000 */
.L_x_16:
[----:B------:R-:W1:Y:S01]  /*0e90*/  S2UR UR25, SR_CTAID.X ;  /* 0x00000000001979c3 */ /* 0x000e620000002500 */
[----:B------:R-:W-:-:S05]  /*0ea0*/  CS2R.32 R58, SR_CgaSize ;  /* 0x00000000003a7805 */ /* 0x000fca0000008a00 */
[----:B------:R-:W-:-:S05]  /*0eb0*/  IMAD R58, R58, -0xa0, RZ ;  /* 0xffffff603a3a7824 */ /* 0x000fca00078e02ff */
[----:B--2---:R-:W-:-:S14]  /*0ec0*/  R2UR UR5, R58 ;  /* 0x000000003a0572ca */ /* 0x004fdc00000e0000 */
[----:B------:R-:W2:Y:S01]  /*0ed0*/  LDCU UR5, c[0x0][UR5+0x2b0] ;  /* 0x00005600050577ac */ /* 0x000ea20008000800 */
[----:B------:R-:W-:-:S05]  /*0ee0*/  CS2R.32 R58, SR_CgaSize ;  /* 0x00000000003a7805 */ /* 0x000fca0000008a00 */
[----:B------:R-:W-:-:S05]  /*0ef0*/  IMAD R58, R58, -0xa0, RZ ;  /* 0xffffff603a3a7824 */ /* 0x000fca00078e02ff */
[----:B------:R-:W-:-:S14]  /*0f00*/  R2UR UR4, R58 ;  /* 0x000000003a0472ca */ /* 0x000fdc00000e0000 */
[----:B------:R-:W3:Y:S01]  /*0f10*/  LDCU UR4, c[0x0][UR4+0x2b4] ;  /* 0x00005680040477ac */ /* 0x000ee20008000800 */
[----:B------:R-:W4:Y:S01]  /*0f20*/  S2UR UR20, SR_CTAID.Y ;  /* 0x00000000001479c3 */ /* 0x000f220000002600 */
[----:B------:R-:W-:-:S05]  /*0f30*/  CS2R.32 R58, SR_CgaSize ;  /* 0x00000000003a7805 */ /* 0x000fca0000008a00 */
[----:B------:R-:W-:-:S05]  /*0f40*/  IMAD R58, R58, -0xa0, RZ ;  /* 0xffffff603a3a7824 */ /* 0x000fca00078e02ff */
[----:B------:R-:W-:-:S14]  /*0f50*/  R2UR UR7, R58 ;  /* 0x000000003a0772ca */ /* 0x000fdc00000e0000 */
[----:B------:R-:W3:Y:S01]  /*0f60*/  LDCU UR7, c[0x0][UR7+0x2a0] ;  /* 0x00005400070777ac */ /* 0x000ee20008000800 */
[----:B------:R-:W-:-:S05]  /*0f70*/  CS2R.32 R58, SR_CgaSize ;  /* 0x00000000003a7805 */ /* 0x000fca0000008a00 */
[----:B------:R-:W-:-:S05]  /*0f80*/  IMAD R58, R58, -0xa0, RZ ;  /* 0xffffff603a3a7824 */ /* 0x000fca00078e02ff */
[----:B------:R-:W-:-:S14]  /*0f90*/  R2UR UR8, R58 ;  /* 0x000000003a0872ca */ /* 0x000fdc00000e0000 */
[----:B------:R-:W3:Y:S01]  /*0fa0*/  LDCU UR8, c[0x0][UR8+0x2a4] ;  /* 0x00005480080877ac */ /* 0x000ee20008000800 */
[----:B------:R-:W-:Y:S01]  /*0fb0*/  UISETP.GT.U32.AND UP0, UPT, UR68, 0xffff, UPT ;  /* 0x0000ffff4400788c */ /* 0x000fe2000bf04070 */
[----:B------:R-:W3:Y:S01]  /*0fc0*/  LDCU UR24, c[0x0][0xb24] ;  /* 0x00016480ff1877ac */ /* 0x000ee20008000800 */
[----:B------:R-:W3:Y:S01]  /*0fd0*/  LDCU UR45, c[0x0][0xb24] ;  /* 0x00016480ff2d77ac */ /* 0x000ee20008000800 */
[----:B-1----:R-:W-:Y:S01]  /*0fe0*/  I2FP.F32.U32 R3, UR25 ;  /* 0x0000001900037c45 */ /* 0x002fe20008201000 */
[----:B------:R-:W1:Y:S04]  /*0ff0*/  LDCU UR27, c[0x0][0xb30] ;  /* 0x00016600ff1b77ac */ /* 0x000e680008000800 */
[----:B--2---:R-:W-:Y:S01]  /*1000*/  FMUL R3, R3, UR5 ;  /* 0x0000000503037c20 */ /* 0x004fe20008400000 */
[----:B------:R-:W-:Y:S01]  /*1010*/  USEL UR5, UR68, 0xffff, !UP0 ;  /* 0x0000ffff44057887 */ /* 0x000fe2000c000000 */
[----:B----4-:R-:W-:Y:S01]  /*1020*/  I2FP.F32.U32 R2, UR20 ;  /* 0x0000001400027c45 */ /* 0x010fe20008201000 */
[----:B------:R-:W-:-:S03]  /*1030*/  USHF.L.U32 UR30, UR52, 0x9, URZ ;  /* 0x00000009341e7899 */ /* 0x000fc600080006ff */
[----:B------:R-:W2:Y:S01]  /*1040*/  F2I.U32.TRUNC.NTZ R3, R3 ;  /* 0x0000000300037305 */ /* 0x000ea2000020f000 */
[----:B------:R-:W-:Y:S01]  /*1050*/  ULOP3.LUT UR29, UR5, 0xffff, URZ, 0xc0, !UPT ;  /* 0x0000ffff051d7892 */ /* 0x000fe2000f8ec0ff */
[----:B---3--:R-:W-:Y:S01]  /*1060*/  FMUL R2, R2, UR4 ;  /* 0x0000000402027c20 */ /* 0x008fe20008400000 */
[----:B------:R-:W-:-:S05]  /*1070*/  UMOV UR11, 0x55 ;  /* 0x00000055000b7882 */ /* 0x000fca0000000000 */
[----:B------:R-:W3:Y:S01]  /*1080*/  F2I.U32.TRUNC.NTZ R2, R2 ;  /* 0x0000000200027305 */ /* 0x000ee2000020f000 */
[----:B--2---:R-:W-:Y:S02]  /*1090*/  R2UR UR4, R3 ;  /* 0x00000000030472ca */ /* 0x004fe400000e0000 */
[----:B------:R-:W-:Y:S02]  /*10a0*/  PRMT R3, RZ, 0x7610, R3 ;  /* 0x00007610ff037816 */ /* 0x000fe40000000003 */
[----:B---3--:R-:W-:Y:S02]  /*10b0*/  R2UR UR6, R2 ;  /* 0x00000000020672ca */ /* 0x008fe400000e0000 */
[----:B------:R-:W-:-:S07]  /*10c0*/  PRMT R2, RZ, 0x7610, R2 ;  /* 0x00007610ff027816 */ /* 0x000fce0000000002 */
[----:B------:R-:W-:-:S04]  /*10d0*/  UIADD3 UR5, UPT, UPT, -UR4, URZ, URZ ;  /* 0x000000ff04057290 */ /* 0x000fc8000fffe1ff */
[----:B------:R-:W-:Y:S02]  /*10e0*/  UIMAD UR5, UR7, UR5, UR25 ;  /* 0x00000005070572a4 */ /* 0x000fe4000f8e0219 */
[----:B------:R-:W-:-:S04]  /*10f0*/  UIADD3 UR4, UPT, UPT, -UR6, URZ, URZ ;  /* 0x000000ff06047290 */ /* 0x000fc8000fffe1ff */
[----:B------:R-:W-:Y:S01]  /*1100*/  IMAD.U32 R58, RZ, RZ, UR5 ;  /* 0x00000005ff3a7e24 */ /* 0x000fe2000f8e00ff */
[----:B------:R-:W-:-:S06]  /*1110*/  UIMAD UR4, UR8, UR4, UR20 ;  /* 0x00000004080472a4 */ /* 0x000fcc000f8e0214 */
[----:B------:R-:W-:Y:S01]  /*1120*/  IMAD.U32 R57, RZ, RZ, UR4 ;  /* 0x00000004ff397e24 */ /* 0x000fe2000f8e00ff */
[----:B-1----:R-:W-:Y:S06]  /*1130*/  BRA.U UP5, `(.L_x_17) ;  /* 0x0000000105647547 */ /* 0x002fec000b800000 */
[----:B------:R-:W-:Y:S02]  /*1140*/  R2UR UR4, R58 ;  /* 0x000000003a0472ca */ /* 0x000fe400000e0000 */
[----:B------:R-:W-:-:S11]  /*1150*/  R2UR UR12, R57 ;  /* 0x00000000390c72ca */ /* 0x000fd600000e0000 */
[----:B------:R-:W-:Y:S02]  /*1160*/  UISETP.GT.U32.AND UP0, UPT, UR4, 0x1, UPT ;  /* 0x000000010400788c */ /* 0x000fe4000bf04070 */
[----:B------:R-:W-:Y:S02]  /*1170*/  ULOP3.LUT UR10, UR4, 0xfffffffe, URZ, 0xc0, !UPT ;  /* 0xfffffffe040a7892 */ /* 0x000fe4000f8ec0ff */
[----:B------:R-:W-:Y:S02]  /*1180*/  UISETP.NE.AND UP3, UPT, UR12, URZ, UP0 ;  /* 0x000000ff0c00728c */ /* 0x000fe40008765270 */
[----:B------:R-:W-:Y:S02]  /*1190*/  UISETP.NE.AND UP2, UPT, UR12, 0x1, UP0 ;  /* 0x000000010c00788c */ /* 0x000fe40008745270 */
[----:B------:R-:W-:Y:S02]  /*11a0*/  UISETP.NE.AND UP1, UPT, UR12, 0x2, UP0 ;  /* 0x000000020c00788c */ /* 0x000fe40008725270 */
[----:B------:R-:W-:-:S02]  /*11b0*/  UISETP.NE.AND UP0, UPT, UR12, 0x3, UP0 ;  /* 0x000000030c00788c */ /* 0x000fc40008705270 */
[----:B------:R-:W-:Y:S02]  /*11c0*/  USEL UR6, URZ, 0x1, UP3 ;  /* 0x00000001ff067887 */ /* 0x000fe40009800000 */
[----:B------:R-:W-:Y:S02]  /*11d0*/  USEL UR5, URZ, 0x4, UP2 ;  /* 0x00000004ff057887 */ /* 0x000fe40009000000 */
[----:B------:R-:W-:Y:S02]  /*11e0*/  USEL UR4, URZ, 0x10, UP1 ;  /* 0x00000010ff047887 */ /* 0x000fe40008800000 */
[----:B------:R-:W-:Y:S02]  /*11f0*/  USEL UR9, URZ, 0x40, UP0 ;  /* 0x00000040ff097887 */ /* 0x000fe40008000000 */
[----:B------:R-:W-:Y:S02]  /*1200*/  USEL UR8, URZ, 0x2, UP3 ;  /* 0x00000002ff087887 */ /* 0x000fe40009800000 */
[----:B------:R-:W-:-:S02]  /*1210*/  UIADD3 UR4, UPT, UPT, UR4, UR5, UR6 ;  /* 0x0000000504047290 */ /* 0x000fc4000fffe006 */
[----:B------:R-:W-:Y:S02]  /*1220*/  USEL UR6, URZ, 0x20, UP1 ;  /* 0x00000020ff067887 */ /* 0x000fe40008800000 */
[----:B------:R-:W-:Y:S02]  /*1230*/  USEL UR7, URZ, 0x8, UP2 ;  /* 0x00000008ff077887 */ /* 0x000fe40009000000 */
[----:B------:R-:W-:Y:S02]  /*1240*/  UIADD3 UR5, UPT, UPT, UR8, UR9, UR4 ;  /* 0x0000000908057290 */ /* 0x000fe4000fffe004 */
[----:B------:R-:W-:Y:S02]  /*1250*/  ULEA UR4, UR12, UR10, 0x1 ;  /* 0x0000000a0c047291 */ /* 0x000fe4000f8e08ff */
[----:B------:R-:W-:Y:S02]  /*1260*/  USEL UR8, URZ, 0x80, UP0 ;  /* 0x00000080ff087887 */ /* 0x000fe40008000000 */
[----:B------:R-:W-:-:S03]  /*1270*/  UIADD3 UR5, UPT, UPT, UR6, UR7, UR5 ;  /* 0x0000000706057290 */ /* 0x000fc6000fffe005 */
[----:B------:R-:W-:Y:S01]  /*1280*/  UMOV UR6, 0x3 ;  /* 0x0000000300067882 */ /* 0x000fe20000000000 */
[----:B------:R-:W-:Y:S02]  /*1290*/  UIADD3 UR5, UPT, UPT, UR5, UR8, URZ ;  /* 0x0000000805057290 */ /* 0x000fe4000fffe0ff */
[----:B------:R-:W-:-:S04]  /*12a0*/  USHF.L.U32 UR4, UR6, UR4, URZ ;  /* 0x0000000406047299 */ /* 0x000fc800080006ff */
[----:B------:R-:W-:Y:S02]  /*12b0*/  IMAD.U32 R3, RZ, RZ, UR5 ;  /* 0x00000005ff037e24 */ /* 0x000fe4000f8e00ff */
[----:B------:R-:W-:-:S07]  /*12c0*/  IMAD.U32 R2, RZ, RZ, UR4 ;  /* 0x00000004ff027e24 */ /* 0x000fce000f8e00ff */
.L_x_17:
[----:B------:R-:W1:Y:S01]  /*12d0*/  S2UR UR36, SR_CTAID.Z ;  /* 0x00000000002479c3 */ /* 0x000e620000002700 */
[----:B------:R-:W-:Y:S02]  /*12e0*/  UISETP.GE.AND UP0, UPT, UR24, 0x1, UPT ;  /* 0x000000011800788c */ /* 0x000fe4000bf06270 */
[----:B------:R-:W-:Y:S02]  /*12f0*/  UISETP.NE.AND UP3, UPT, UR21, 0x2, UPT ;  /* 0x000000021500788c */ /* 0x000fe4000bf65270 */
[----:B------:R-:W-:Y:S02]  /*1300*/  ULOP3.LUT UR30, UR30, 0xc00, URZ, 0xc0, !UPT ;  /* 0x00000c001e1e7892 */ /* 0x000fe4000f8ec0ff */
[----:B------:R-:W-:Y:S01]  /*1310*/  USHF.L.U32 UR29, UR11, UR29, URZ ;  /* 0x0000001d0b1d7299 */ /* 0x000fe200080006ff */
[----:B------:R-:W-:Y:S02]  /*1320*/  UMOV UR16, UR25 ;  /* 0x0000001900107c82 */ /* 0x000fe40008000000 */
[----:B------:R-:W-:Y:S09]  /*1330*/  BRA.U !UP0, `(.L_x_18) ;  /* 0x0000000108d47547 */ /* 0x000ff2000b800000 */
[----:B------:R-:W2:Y:S01]  /*1340*/  LDCU.128 UR12, c[0x0][0xb10] ;  /* 0x00016200ff0c77ac */ /* 0x000ea20008000c00 */
[----:B------:R-:W3:Y:S01]  /*1350*/  LDCU UR6, c[0x0][0x370] ;  /* 0x00006e00ff0677ac */ /* 0x000ee20008000800 */
[----:B------:R-:W4:Y:S01]  /*1360*/  LDCU UR5, c[0x0][0x374] ;  /* 0x00006e80ff0577ac */ /* 0x000f220008000800 */
[----:B------:R-:W1:Y:S01]  /*1370*/  LDCU UR26, c[0x0][0xb0c] ;  /* 0x00016180ff1a77ac */ /* 0x000e620008000800 */
[----:B------:R-:W1:Y:S01]  /*1380*/  LDCU UR4, c[0x0][0xb20] ;  /* 0x00016400ff0477ac */ /* 0x000e620008000800 */
[----:B------:R-:W1:Y:S01]  /*1390*/  LDCU.64 UR8, c[0x0][0xb28] ;  /* 0x00016500ff0877ac */ /* 0x000e620008000a00 */
[----:B--2---:R-:W-:Y:S02]  /*13a0*/  UISETP.NE.AND UP0, UPT, UR14, 0x1, UPT ;  /* 0x000000010e00788c */ /* 0x004fe4000bf05270 */
[----:B----4-:R-:W-:Y:S02]  /*13b0*/  UIMAD.WIDE.U32 UR10, UR5, UR15, URZ ;  /* 0x0000000f050a72a5 */ /* 0x010fe4000f8e00ff */
[----:B---3--:R-:W-:-:S02]  /*13c0*/  UIMAD.WIDE.U32 UR18, UR6, UR12, URZ ;  /* 0x0000000c061272a5 */ /* 0x008fc4000f8e00ff */
[----:B-1----:R-:W-:Y:S02]  /*13d0*/  UISETP.NE.AND UP1, UPT, UR26, 0x1, UPT ;  /* 0x000000011a00788c */ /* 0x002fe4000bf25270 */
[----:B------:R-:W-:Y:S01]  /*13e0*/  UISETP.NE.AND UP2, UPT, UR24, 0x1, UPT ;  /* 0x000000011800788c */ /* 0x000fe2000bf45270 */
[----:B------:R-:W-:Y:S02]  /*13f0*/  UMOV UR10, UR11 ;  /* 0x0000000b000a7c82 */ /* 0x000fe40008000000 */
[----:B------:R-:W-:Y:S01]  /*1400*/  UMOV UR18, UR19 ;  /* 0x0000001300127c82 */ /* 0x000fe20008000000 */
[----:B------:R-:W-:Y:S02]  /*1410*/  @UP0 USHF.R.U32.HI UR5, URZ, UR4, UR10 ;  /* 0x00000004ff050299 */ /* 0x000fe4000801160a */
[----:B------:R-:W-:Y:S02]  /*1420*/  UIMAD.WIDE.U32 UR22, UR20, UR15, URZ ;  /* 0x0000000f141672a5 */ /* 0x000fe4000f8e00ff */
[----:B------:R-:W-:-:S02]  /*1430*/  UIMAD.WIDE.U32 UR10, UR5, UR8, URZ ;  /* 0x00000008050a72a5 */ /* 0x000fc4000f8e00ff */
[----:B------:R-:W-:Y:S02]  /*1440*/  @UP1 USHF.R.U32.HI UR6, URZ, UR13, UR18 ;  /* 0x0000000dff061299 */ /* 0x000fe40008011612 */
[----:B------:R-:W-:Y:S02]  /*1450*/  UIMAD.WIDE.U32 UR16, UR25, UR12, URZ ;  /* 0x0000000c191072a5 */ /* 0x000fe4000f8e00ff */
[----:B------:R-:W-:Y:S01]  /*1460*/  UIMAD.WIDE.U32 UR18, UR6, UR8, URZ ;  /* 0x00000008061272a5 */ /* 0x000fe2000f8e00ff */
[----:B------:R-:W-:Y:S01]  /*1470*/  UMOV UR22, UR23 ;  /* 0x0000001700167c82 */ /* 0x000fe20008000000 */
[----:B------:R-:W-:Y:S01]  /*1480*/  UMOV UR10, UR11 ;  /* 0x0000000b000a7c82 */ /* 0x000fe20008000000 */
[----:B------:R-:W-:Y:S02]  /*1490*/  USHF.R.U32.HI UR22, URZ, UR4, UR22 ;  /* 0x00000004ff167299 */ /* 0x000fe40008011616 */
[----:B------:R-:W-:Y:S02]  /*14a0*/  @UP2 USHF.R.U32.HI UR5, URZ, UR9, UR10 ;  /* 0x00000009ff052299 */ /* 0x000fe4000801160a */
[----:B------:R-:W-:Y:S01]  /*14b0*/  UMOV UR7, UR19 ;  /* 0x0000001300077c82 */ /* 0x000fe20008000000 */
[----:B------:R-:W-:Y:S01]  /*14c0*/  UMOV UR16, UR17 ;  /* 0x0000001100107c82 */ /* 0x000fe20008000000 */
[----:B------:R-:W-:-:S02]  /*14d0*/  @UP2 USHF.R.U32.HI UR6, URZ, UR9, UR7 ;  /* 0x00000009ff062299 */ /* 0x000fc40008011607 */
[----:B------:R-:W-:Y:S02]  /*14e0*/  USHF.R.U32.HI UR16, URZ, UR13, UR16 ;  /* 0x0000000dff107299 */ /* 0x000fe40008011610 */
[----:B------:R-:W-:Y:S02]  /*14f0*/  USEL UR4, UR20, UR22, !UP0 ;  /* 0x0000001614047287 */ /* 0x000fe4000c000000 */
[----:B------:R-:W-:Y:S02]  /*1500*/  UIMAD UR7, UR5, UR24, URZ ;  /* 0x00000018050772a4 */ /* 0x000fe4000f8e02ff */
[----:B------:R-:W-:Y:S02]  /*1510*/  USEL UR5, UR25, UR16, !UP1 ;  /* 0x0000001019057287 */ /* 0x000fe4000c800000 */
[----:B------:R-:W-:Y:S02]  /*1520*/  UIMAD UR12, UR6, UR24, URZ ;  /* 0x00000018060c72a4 */ /* 0x000fe4000f8e02ff */
[----:B------:R-:W-:-:S02]  /*1530*/  UISETP.GE.AND UP0, UPT, UR4, UR7, UPT ;  /* 0x000000070400728c */ /* 0x000fc4000bf06270 */
[----:B------:R-:W-:Y:S02]  /*1540*/  UIMAD.WIDE.U32 UR10, UR4, UR8, URZ ;  /* 0x00000008040a72a5 */ /* 0x000fe4000f8e00ff */
[----:B------:R-:W-:Y:S02]  /*1550*/  UISETP.GE.OR UP0, UPT, UR5, UR12, UP0 ;  /* 0x0000000c0500728c */ /* 0x000fe40008706670 */
[----:B------:R-:W-:Y:S02]  /*1560*/  UIMAD.WIDE.U32 UR12, UR5, UR8, URZ ;  /* 0x00000008050c72a5 */ /* 0x000fe4000f8e00ff */
[----:B------:R-:W-:Y:S01]  /*1570*/  UIADD3 UR10, UPT, UPT, -UR4, URZ, URZ ;  /* 0x000000ff040a7290 */ /* 0x000fe2000fffe1ff */
[----:B------:R-:W-:Y:S01]  /*1580*/  UMOV UR8, UR11 ;  /* 0x0000000b00087c82 */ /* 0x000fe20008000000 */
[----:B------:R-:W-:Y:S02]  /*1590*/  UIADD3 UR16, UPT, UPT, -UR5, URZ, URZ ;  /* 0x000000ff05107290 */ /* 0x000fe4000fffe1ff */
[----:B------:R-:W-:-:S03]  /*15a0*/  USHF.R.U32.HI UR8, URZ, UR9, UR8 ;  /* 0x00000009ff087299 */ /* 0x000fc60008011608 */
[----:B------:R-:W-:Y:S01]  /*15b0*/  @!UP0 UMOV UR7, UR13 ;  /* 0x0000000d00078c82 */ /* 0x000fe20008000000 */
[----:B------:R-:W-:Y:S02]  /*15c0*/  UIMAD UR20, UR14, UR10, UR20 ;  /* 0x0000000a0e1472a4 */ /* 0x000fe4000f8e0214 */
[----:B------:R-:W-:Y:S02]  /*15d0*/  USEL UR8, UR4, UR8, !UP2 ;  /* 0x0000000804087287 */ /* 0x000fe4000d000000 */
[----:B------:R-:W-:Y:S02]  /*15e0*/  @!UP0 USHF.R.U32.HI UR7, URZ, UR9, UR7 ;  /* 0x00000009ff078299 */ /* 0x000fe40008011607 */
[----:B------:R-:W-:Y:S02]  /*15f0*/  UIADD3 UR9, UPT, UPT, -UR8, URZ, URZ ;  /* 0x000000ff08097290 */ /* 0x000fe4000fffe1ff */
[----:B------:R-:W-:Y:S02]  /*1600*/  @!UP0 USEL UR7, UR5, UR7, !UP2 ;  /* 0x0000000705078287 */ /* 0x000fe4000d000000 */
[----:B------:R-:W-:-:S02]  /*1610*/  UIMAD UR9, UR24, UR9, UR4 ;  /* 0x00000009180972a4 */ /* 0x000fc4000f8e0204 */
[----:B------:R-:W-:Y:S02]  /*1620*/  @!UP0 UIADD3 UR8, UPT, UPT, UR8, -UR7, URZ ;  /* 0x8000000708088290 */ /* 0x000fe4000fffe0ff */
[----:B------:R-:W-:Y:S02]  /*1630*/  @!UP0 UIMAD UR6, UR9, UR6, UR7 ;  /* 0x00000006090682a4 */ /* 0x000fe4000f8e0207 */
[----:B------:R-:W-:Y:S02]  /*1640*/  @!UP0 UIMAD UR4, UR8, UR24, UR5 ;  /* 0x00000018080482a4 */ /* 0x000fe4000f8e0205 */
[----:B------:R-:W-:Y:S02]  /*1650*/  UIMAD UR16, UR26, UR16, UR25 ;  /* 0x000000101a1072a4 */ /* 0x000fe4000f8e0219 */
[----:B------:R-:W-:Y:S01]  /*1660*/  UIMAD UR20, UR4, UR14, UR20 ;  /* 0x0000000e041472a4 */ /* 0x000fe2000f8e0214 */
[----:B------:R-:W-:Y:S02]  /*1670*/  @!UP0 UMOV UR5, UR6 ;  /* 0x0000000600058c82 */ /* 0x000fe40008000000 */
[----:B------:R-:W-:-:S12]  /*1680*/  UIMAD UR16, UR5, UR26, UR16 ;  /* 0x0000001a051072a4 */ /* 0x000fd8000f8e0210 */
.L_x_18:
[----:B------:R-:W-:-:S09]  /*1690*/  UISETP.NE.AND UP0, UPT, UR27, 0x1, UPT ;  /* 0x000000011b00788c */ /* 0x000fd2000bf05270 */
[----:B------:R-:W-:Y:S05]  /*16a0*/  BRA.U UP0, `(.L_x_19) ;  /* 0x0000000100447547 */ /* 0x000fea000b800000 */
[----:B------:R-:W2:Y:S01]  /*16b0*/  LDCU.128 UR8, c[0x0][0xb10] ;  /* 0x00016200ff0877ac */ /* 0x000ea20008000c00 */
[----:B------:R-:W3:Y:S01]  /*16c0*/  LDCU UR12, c[0x0][0xb0c] ;  /* 0x00016180ff0c77ac */ /* 0x000ee20008000800 */
[----:B------:R-:W4:Y:S01]  /*16d0*/  LDCU UR13, c[0x0][0xb20] ;  /* 0x00016400ff0d77ac */ /* 0x000f220008000800 */
[----:B--2---:R-:W-:Y:S02]  /*16e0*/  UIMAD.WIDE.U32 UR6, UR16, UR8, URZ ;  /* 0x00000008100672a5 */ /* 0x004fe4000f8e00ff */
[----:B------:R-:W-:Y:S02]  /*16f0*/  UIMAD.WIDE.U32 UR4, UR20, UR11, URZ ;  /* 0x0000000b140472a5 */ /* 0x000fe4000f8e00ff */
[----:B---3--:R-:W-:Y:S02]  /*1700*/  UISETP.NE.AND UP1, UPT, UR12, 0x1, UPT ;  /* 0x000000010c00788c */ /* 0x008fe4000bf25270 */
[----:B------:R-:W-:Y:S01]  /*1710*/  UISETP.NE.AND UP0, UPT, UR10, 0x1, UPT ;  /* 0x000000010a00788c */ /* 0x000fe2000bf05270 */
[----:B------:R-:W-:-:S02]  /*1720*/  UMOV UR6, UR7 ;  /* 0x0000000700067c82 */ /* 0x000fc40008000000 */
[----:B------:R-:W-:Y:S01]  /*1730*/  UMOV UR4, UR5 ;  /* 0x0000000500047c82 */ /* 0x000fe20008000000 */
[----:B------:R-:W-:Y:S02]  /*1740*/  USHF.R.U32.HI UR6, URZ, UR9, UR6 ;  /* 0x00000009ff067299 */ /* 0x000fe40008011606 */
[----:B----4-:R-:W-:Y:S02]  /*1750*/  USHF.R.U32.HI UR4, URZ, UR13, UR4 ;  /* 0x0000000dff047299 */ /* 0x010fe40008011604 */
[----:B------:R-:W-:Y:S02]  /*1760*/  USEL UR5, UR16, UR6, !UP1 ;  /* 0x0000000610057287 */ /* 0x000fe4000c800000 */
[----:B------:R-:W-:-:S04]  /*1770*/  USEL UR4, UR20, UR4, !UP0 ;  /* 0x0000000414047287 */ /* 0x000fc8000c000000 */
[----:B------:R-:W-:Y:S02]  /*1780*/  UIADD3 UR6, UPT, UPT, -UR4, UR5, URZ ;  /* 0x0000000504067290 */ /* 0x000fe4000fffe1ff */
[----:B------:R-:W-:Y:S02]  /*1790*/  UIADD3 UR4, UPT, UPT, UR4, -UR5, URZ ;  /* 0x8000000504047290 */ /* 0x000fe4000fffe0ff */
[----:B------:R-:W-:Y:S02]  /*17a0*/  UIMAD UR20, UR6, UR10, UR20 ;  /* 0x0000000a061472a4 */ /* 0x000fe4000f8e0214 */
[----:B------:R-:W-:-:S12]  /*17b0*/  UIMAD UR16, UR4, UR12, UR16 ;  /* 0x0000000c041072a4 */ /* 0x000fd8000f8e0210 */
.L_x_19:
[----:B------:R-:W-:Y:S05]  /*17c0*/  BRA.U !UP6, `(.L_x_20) ;  /* 0x000000010e0c7547 */ /* 0x000fea000b800000 */
[----:B------:R-:W-:Y:S01]  /*17d0*/  UCGABAR_WAIT ;  /* 0x0000000000007dc7 */ /* 0x000fe20008000000 */
[----:B------:R-:W-:Y:S01]  /*17e0*/  CCTL.IVALL ;  /* 0x00000000ff00798f */ /* 0x000fe20002000000 */
[----:B------:R-:W-:Y:S05]  /*17f0*/  BRA `(.L_x_21) ;  /* 0x0000000000047947 */ /* 0x000fea0003800000 */
.L_x_20:
[----:B------:R-:W-:Y:S06]  /*1800*/  BAR.SYNC.DEFER_BLOCKING 0x0 ;  /* 0x0000000000007b1d */ /* 0x000fec0000010000 */
.L_x_21:
[----:B------:R-:W-:Y:S05]  /*1810*/  BRA.U UP3, `(.L_x_22) ;  /* 0x0000001503647547 */ /* 0x000fea000b800000 */
[----:B------:R-:W2:Y:S01]  /*1820*/  LDCU UR6, c[0x0][0x38c] ;  /* 0x00007180ff0677ac */ /* 0x000ea20008000800 */
[----:B------:R-:W-:Y:S01]  /*1830*/  PLOP3.LUT P1, PT, PT, PT, UP4, 0x80, 0x8 ;  /* 0x000000000008781c */ /* 0x000fe20003f2f048 */
[----:B------:R-:W-:Y:S01]  /*1840*/  IMAD.MOV.U32 R12, RZ, RZ, 0x1 ;  /* 0x00000001ff0c7424 */ /* 0x000fe200078e00ff */
[----:B------:R-:W-:Y:S01]  /*1850*/  ISETP.NE.AND P2, PT, R0, RZ, P3 ;  /* 0x000000ff0000720c */ /* 0x000fe20001f45270 */
[----:B------:R-:W-:Y:S01]  /*1860*/  USHF.L.U32 UR7, UR25, 0x7, URZ ;  /* 0x0000000719077899 */ /* 0x000fe200080006ff */
[----:B------:R-:W-:Y:S01]  /*1870*/  PLOP3.LUT P1, PT, P1, PT, PT, 0x8, 0x80 ;  /* 0x000000000080781c */ /* 0x000fe20000f2e170 */
[----:B------:R-:W-:Y:S01]  /*1880*/  USHF.L.U32 UR53, UR25, 0x6, URZ ;  /* 0x0000000619357899 */ /* 0x000fe200080006ff */
[----:B------:R-:W-:Y:S01]  /*1890*/  CS2R R10, SRZ ;  /* 0x00000000000a7805 */ /* 0x000fe2000001ff00 */
[----:B------:R-:W-:Y:S01]  /*18a0*/  UISETP.NE.AND UP1, UPT, UR21, URZ, UPT ;  /* 0x000000ff1500728c */ /* 0x000fe2000bf25270 */
[----:B------:R-:W-:Y:S01]  /*18b0*/  IMAD.MOV.U32 R9, RZ, RZ, RZ ;  /* 0x000000ffff097224 */ /* 0x000fe200078e00ff */
[----:B------:R-:W3:Y:S01]  /*18c0*/  LDCU UR46, c[0x0][0x370] ;  /* 0x00006e00ff2e77ac */ /* 0x000ee20008000800 */
[----:B------:R-:W-:Y:S01]  /*18d0*/  IMAD.MOV.U32 R8, RZ, RZ, 0x1 ;  /* 0x00000001ff087424 */ /* 0x000fe200078e00ff */
[----:B------:R-:W4:Y:S01]  /*18e0*/  LDCU.64 UR40, c[0x0][0x348] ;  /* 0x00006900ff2877ac */ /* 0x000f220008000a00 */
[----:B--2---:R-:W-:-:S02]  /*18f0*/  UIADD3 UR5, UPT, UPT, UR6, 0x3f, URZ ;  /* 0x0000003f06057890 */ /* 0x004fc4000fffe0ff */
[----:B------:R-:W-:Y:S02]  /*1900*/  UIADD3 UR55, UPT, UPT, UR6, 0x7e, URZ ;  /* 0x0000007e06377890 */ /* 0x000fe4000fffe0ff */
[----:B------:R-:W-:Y:S01]  /*1910*/  USHF.R.S32.HI UR4, URZ, 0x1f, UR5 ;  /* 0x0000001fff047899 */ /* 0x000fe20008011405 */
[----:B------:R-:W2:Y:S03]  /*1920*/  LDCU UR44, c[0x0][0x374] ;  /* 0x00006e80ff2c77ac */ /* 0x000ea60008000800 */
[----:B------:R-:W-:Y:S02]  /*1930*/  ULEA.HI UR4, UR4, UR5, URZ, 0x6 ;  /* 0x0000000504047291 */ /* 0x000fe4000f8f30ff */
[----:B------:R-:W-:Y:S02]  /*1940*/  UIADD3 UR5, UPT, UPT, UR6, -0x1, URZ ;  /* 0xffffffff06057890 */ /* 0x000fe4000fffe0ff */
[----:B------:R-:W-:-:S02]  /*1950*/  USHF.R.S32.HI UR48, URZ, 0x6, UR4 ;  /* 0x00000006ff307899 */ /* 0x000fc40008011404 */
[----:B------:R-:W-:Y:S02]  /*1960*/  UISETP.GE.U32.AND UP2, UPT, UR5, -0x7f, UPT ;  /* 0xffffff810500788c */ /* 0x000fe4000bf46070 */
[----:B------:R-:W-:Y:S02]  /*1970*/  UISETP.LT.U32.AND UP0, UPT, UR48, 0x4, UPT ;  /* 0x000000043000788c */ /* 0x000fe4000bf01070 */
[----:B------:R-:W-:Y:S02]  /*1980*/  ULOP3.LUT UR5, UR7, 0x80, URZ, 0xc0, !UPT ;  /* 0x0000008007057892 */ /* 0x000fe4000f8ec0ff */
[----:B------:R-:W-:Y:S02]  /*1990*/  USEL UR47, UR48, 0x4, UP0 ;  /* 0x00000004302f7887 */ /* 0x000fe40008000000 */
[----:B------:R-:W-:Y:S02]  /*19a0*/  ULOP3.LUT UR53, UR53, 0x40, URZ, 0xc0, !UPT ;  /* 0x0000004035357892 */ /* 0x000fe4000f8ec0ff */
[----:B------:R-:W-:-:S02]  /*19b0*/  UIADD3 UR4, UPT, UPT, UR47, -0x1, URZ ;  /* 0xffffffff2f047890 */ /* 0x000fc4000fffe0ff */
[----:B------:R-:W-:Y:S02]  /*19c0*/  @UP2 UIADD3 UR4, UPT, UPT, UR47, URZ, URZ ;  /* 0x000000ff2f042290 */ /* 0x000fe4000fffe0ff */
[----:B------:R-:W-:Y:S02]  /*19d0*/  USEL UR31, UR54, 0x2, UP1 ;  /* 0x00000002361f7887 */ /* 0x000fe40008800000 */
[----:B------:R-:W-:Y:S02]  /*19e0*/  ULEA.HI UR50, UR30, UR5, URZ, 0x1b ;  /* 0x000000051e327291 */ /* 0x000fe4000f8fd8ff */
[----:B------:R-:W-:Y:S02]  /*19f0*/  UIADD3 UR51, UPT, UPT, UR48, -UR47, URZ ;  /* 0x8000002f30337290 */ /* 0x000fe4000fffe0ff */
[----:B------:R-:W-:Y:S02]  /*1a00*/  UIADD3 UR37, UPT, UPT, UR4, 0x1, URZ ;  /* 0x0000000104257890 */ /* 0x000fe4000fffe0ff */
[----:B------:R-:W-:Y:S01]  /*1a10*/  UIADD3 UR49, UPT, UPT, -UR4, URZ, URZ ;  /* 0x000000ff04317290 */ /* 0x000fe2000fffe1ff */
[----:B--234-:R-:W-:-:S11]  /*1a20*/  UMOV UR15, URZ ;  /* 0x000000ff000f7c82 */ /* 0x01cfd60008000000 */
.L_x_44:
[----:B------:R-:W-:Y:S01]  /*1a30*/  UISETP.NE.AND UP0, UPT, UR52, URZ, UPT ;  /* 0x000000ff3400728c */ /* 0x000fe2000bf05270 */
[----:B------:R-:W2:Y:S08]  /*1a40*/  S2UR UR52, SR_CgaCtaId ;  /* 0x00000000003479c3 */ /* 0x000eb00000008800 */
[----:B------:R-:W-:Y:S05]  /*1a50*/  BRA.U UP0, `(.L_x_23) ;  /* 0x0000000100347547 */ /* 0x000fea000b800000 */
[----:B------:R-:W3:Y:S01]  /*1a60*/  S2R R0, SR_CgaCtaId ;  /* 0x0000000000007919 */ /* 0x000ee20000008800 */
[----:B------:R-:W-:-:S04]  /*1a70*/  MOV R2, 0x400 ;  /* 0x0000040000027802 */ /* 0x000fc80000000f00 */
[----:B---3--:R-:W-:Y:S02]  /*1a80*/  LEA R0, R0, R2, 0x18 ;  /* 0x0000000200007211 */ /* 0x008fe400078ec0ff */
[----:B------:R-:W-:-:S03]  /*1a90*/  SHF.L.U32 R2, R8, 0x1f, RZ ;  /* 0x0000001f08027819 */ /* 0x000fc600000006ff */
[----:B------:R-:W-:-:S04]  /*1aa0*/  IMAD R0, R9, 0x8, R0 ;  /* 0x0000000809007824 */ /* 0x000fc800078e0200 */
[----:B------:R-:W3:Y:S02]  /*1ab0*/  SYNCS.PHASECHK.TRANS64.TRYWAIT P0, [R0+URZ+0x100], R2 ;  /* 0x00010002000075a7 */ /* 0x000ee400080011ff */
[----:B---3--:R-:W-:Y:S05]  /*1ac0*/  @!P0 BRA `(.L_x_24) ;  /* 0x0000009000e88947 */ /* 0x008fea0003800000 */
.L_x_187:
[----:B------:R-:W-:Y:S01]  /*1ad0*/  VIADD R9, R9, 0x1 ;  /* 0x0000000109097836 */ /* 0x000fe20000000000 */
[----:B------:R3:W-:Y:S04]  /*1ae0*/  SYNCS.ARRIVE.TRANS64.A1T0 RZ, [R0+URZ+0xf0], RZ ;  /* 0x0000f0ff00ff79a7 */ /* 0x0007e800081000ff */
[----:B------:R-:W-:-:S04]  /*1af0*/  ISETP.NE.AND P0, PT, R9, 0x2, PT ;  /* 0x000000020900780c */ /* 0x000fc80003f05270 */
[----:B------:R-:W-:Y:S02]  /*1b00*/  SEL R9, R9, RZ, P0 ;  /* 0x000000ff09097207 */ /* 0x000fe40000000000 */
[----:B---3--:R-:W-:-:S04]  /*1b10*/  SEL R0, RZ, 0x1, P0 ;  /* 0x00000001ff007807 */ /* 0x008fc80000000000 */
[----:B------:R-:W-:-:S07]  /*1b20*/  LOP3.LUT R8, R8, R0, RZ, 0x3c, !PT ;  /* 0x0000000008087212 */ /* 0x000fce00078e3cff */
.L_x_23:
[----:B------:R-:W-:Y:S01]  /*1b30*/  UMOV UR14, 0x400 ;  /* 0x00000400000e7882 */ /* 0x000fe20000000000 */
[----:B------:R-:W-:Y:S01]  /*1b40*/  SHF.L.U32 R0, R12, 0x1f, RZ ;  /* 0x0000001f0c007819 */ /* 0x000fe200000006ff */
[----:B--2---:R-:W-:Y:S02]  /*1b50*/  ULEA UR14, UR52, UR14, 0x18 ;  /* 0x0000000e340e7291 */ /* 0x004fe4000f8ec0ff */
[----:B------:R-:W-:Y:S02]  /*1b60*/  UISETP.GE.U32.AND UP0, UPT, UR55, 0x7f, UPT ;  /* 0x0000007f3700788c */ /* 0x000fe4000bf06070 */
[----:B------:R-:W-:Y:S02]  /*1b70*/  ULEA UR4, UR15, UR14, 0x3 ;  /* 0x0000000e0f047291 */ /* 0x000fe4000f8e18ff */
[----:B------:R-:W-:Y:S01]  /*1b80*/  ULEA UR19, UR20, UR53, 0x7 ;  /* 0x0000003514137291 */ /* 0x000fe2000f8e38ff */
[----:B------:R-:W-:-:S06]  /*1b90*/  UMOV UR13, URZ ;  /* 0x000000ff000d7c82 */ /* 0x000fcc0008000000 */
[----:B------:R2:W3:Y:S01]  /*1ba0*/  SYNCS.PHASECHK.TRANS64.TRYWAIT P0, [UR4+0x20], R0 ;  /* 0x00002000ff0075a7 */ /* 0x0004e20008001104 */
[----:B------:R-:W-:-:S04]  /*1bb0*/  ULEA.HI UR4, UR16, UR16, URZ, 0x1 ;  /* 0x0000001010047291 */ /* 0x000fc8000f8f08ff */
[----:B------:R-:W-:-:S04]  /*1bc0*/  USHF.L.U32 UR4, UR4, 0x7, URZ ;  /* 0x0000000704047899 */ /* 0x000fc800080006ff */
[----:B------:R-:W-:-:S04]  /*1bd0*/  ULOP3.LUT UR35, UR4, 0xffffff00, URZ, 0xc0, !UPT ;  /* 0xffffff0004237892 */ /* 0x000fc8000f8ec0ff */
[----:B------:R-:W-:Y:S01]  /*1be0*/  UIADD3 UR35, UPT, UPT, UR50, UR35, URZ ;  /* 0x0000002332237290 */ /* 0x000fe2000fffe0ff */
[----:B------:R-:W-:Y:S11]  /*1bf0*/  BRA.U !UP0, `(.L_x_25) ;  /* 0x0000000108f87547 */ /* 0x000ff6000b800000 */
[----:B------:R-:W-:Y:S01]  /*1c00*/  UMOV UR21, UR49 ;  /* 0x0000003100157c82 */ /* 0x000fe20008000000 */
[----:B------:R-:W-:Y:S01]  /*1c10*/  UMOV UR4, UR15 ;  /* 0x0000000f00047c82 */ /* 0x000fe20008000000 */
[----:B------:R-:W-:-:S05]  /*1c20*/  UMOV UR26, 0x20 ;  /* 0x00000020001a7882 */ /* 0x000fca0000000000 */
.L_x_31:
[----:B------:R-:W-:Y:S01]  /*1c30*/  ULEA UR33, UR4, UR14, 0x3 ;  /* 0x0000000e04217291 */ /* 0x000fe2000f8e18ff */
[----:B------:R-:W-:Y:S01]  /*1c40*/  @P3 MOV R2, 0x18000 ;  /* 0x0001800000023802 */ /* 0x000fe20000000f00 */
[----:B-1-3--:R-:W-:Y:S10]  /*1c50*/  @P0 BRA `(.L_x_26) ;  /* 0x00000000000c0947 */ /* 0x00aff40003800000 */
[----:B------:R-:W-:-:S04]  /*1c60*/  SHF.L.U32 R3, R12, 0x1f, RZ ;  /* 0x0000001f0c037819 */ /* 0x000fc800000006ff */
[----:B------:R-:W3:Y:S02]  /*1c70*/  SYNCS.PHASECHK.TRANS64.TRYWAIT P0, [UR33+0x20], R3 ;  /* 0x00002003ff0075a7 */ /* 0x000ee40008001121 */
[----:B---3--:R-:W-:Y:S05]  /*1c80*/  @!P0 BRA `(.L_x_27) ;  /* 0x00000090008c8947 */ /* 0x008fea0003800000 */
.L_x_26:
[----:B------:R3:W-:Y:S01]  /*1c90*/  @P3 SYNCS.ARRIVE.TRANS64 RZ, [UR33], R2 ;  /* 0x00000002ffff39a7 */ /* 0x0007e20008000021 */
[----:B------:R-:W-:Y:S02]  /*1ca0*/  ULOP3.LUT UR5, UR31, 0x2, URZ, 0xfc, !UPT ;  /* 0x000000021f057892 */ /* 0x000fe4000f8efcff */
[----:B------:R-:W-:Y:S02]  /*1cb0*/  UIADD3 UR21, UPT, UPT, UR21, 0x1, URZ ;  /* 0x0000000115157890 */ /* 0x000fe4000fffe0ff */
[----:B------:R-:W-:Y:S02]  /*1cc0*/  UISETP.NE.AND UP0, UPT, UR5, 0x2, UPT ;  /* 0x000000020500788c */ /* 0x000fe4000bf05270 */
[----:B------:R-:W-:-:S07]  /*1cd0*/  UISETP.NE.AND UP2, UPT, UR21, 0x1, UPT ;  /* 0x000000011500788c */ /* 0x000fce000bf45270 */
[----:B------:R-:W-:Y:S05]  /*1ce0*/  BRA.U UP0, `(.L_x_28) ;  /* 0x0000000100047547 */ /* 0x000fea000b800000 */
[----:B-1----:R-:W-:Y:S05]  /*1cf0*/  BPT.TRAP 0x1 ;  /* 0x000000040000795c */ /* 0x002fea0000300000 */
.L_x_28:
[----:B------:R-:W-:Y:S04]  /*1d00*/  BSSY.RECONVERGENT B0, `(.L_x_29) ;  /* 0x0000003000007945 */ /* 0x000fe80003800200 */
[----:B------:R-:W-:Y:S05]  /*1d10*/  @!P2 BRA `(.L_x_30) ;  /* 0x000000000004a947 */ /* 0x000fea0003800000 */
[----:B-1----:R-:W-:Y:S05]  /*1d20*/  BPT.TRAP 0x1 ;  /* 0x000000040000795c */ /* 0x002fea0000300000 */
.L_x_30:
[----:B-1----:R-:W-:Y:S05]  /*1d30*/  BSYNC.RECONVERGENT B0 ;  /* 0x0000000000007941 */ /* 0x002fea0003800200 */
.L_x_29:
[----:B------:R-:W-:Y:S02]  /*1d40*/  UIADD3 UR5, UPT, UPT, UR4, 0x1, URZ ;  /* 0x0000000104057890 */ /* 0x000fe4000fffe0ff */
[----:B------:R-:W-:Y:S02]  /*1d50*/  ULEA UR24, UR4, UR30, 0xd ;  /* 0x0000001e04187291 */ /* 0x000fe4000f8e68ff */
[----:B------:R-:W-:Y:S02]  /*1d60*/  UISETP.NE.AND UP0, UPT, UR5, 0x4, UPT ;  /* 0x000000040500788c */ /* 0x000fe4000bf05270 */
[----:B------:R-:W-:Y:S02]  /*1d70*/  ULEA UR24, UR24, UR14, 0x2 ;  /* 0x0000000e18187291 */ /* 0x000fe4000f8e10ff */
[----:B------:R-:W-:Y:S02]  /*1d80*/  USEL UR6, URZ, 0x1, UP0 ;  /* 0x00000001ff067887 */ /* 0x000fe40008000000 */
[----:B------:R-:W-:-:S02]  /*1d90*/  USEL UR15, UR5, URZ, UP0 ;  /* 0x000000ff050f7287 */ /* 0x000fc40008000000 */
[----:B------:R-:W-:Y:S02]  /*1da0*/  ULEA UR8, UR4, UR14, 0xe ;  /* 0x0000000e04087291 */ /* 0x000fe4000f8e70ff */
[----:B------:R-:W-:Y:S01]  /*1db0*/  ULEA UR5, UR15, UR14, 0x3 ;  /* 0x0000000e0f057291 */ /* 0x000fe2000f8e18ff */
[----:B------:R-:W-:Y:S01]  /*1dc0*/  LOP3.LUT R12, R12, UR6, RZ, 0x3c, !PT ;  /* 0x000000060c0c7c12 */ /* 0x000fe2000f8e3cff */
[----:B------:R-:W-:Y:S02]  /*1dd0*/  UIADD3 UR6, UP1, UPT, UR40, 0x80, URZ ;  /* 0x0000008028067890 */ /* 0x000fe4000ff3e0ff */
[----:B------:R-:W-:Y:S01]  /*1de0*/  UIADD3 UR4, UP0, UPT, UR40, 0x180, URZ ;  /* 0x0000018028047890 */ /* 0x000fe2000ff1e0ff */
[----:B--2---:R-:W-:Y:S01]  /*1df0*/  SHF.L.U32 R0, R12, 0x1f, RZ ;  /* 0x0000001f0c007819 */ /* 0x004fe200000006ff */
[----:B------:R-:W-:Y:S02]  /*1e00*/  UIADD3 UR34, UPT, UPT, UR26, -0x20, URZ ;  /* 0xffffffe01a227890 */ /* 0x000fe4000fffe0ff */
[----:B------:R-:W-:Y:S01]  /*1e10*/  ULOP3.LUT UR33, UR33, 0xfefffff8, URZ, 0xc0, !UPT ;  /* 0xfefffff821217892 */ /* 0x000fe2000f8ec0ff */
[----:B------:R4:W1:Y:S01]  /*1e20*/  SYNCS.PHASECHK.TRANS64.TRYWAIT P0, [UR5+0x20], R0 ;  /* 0x00002000ff0075a7 */ /* 0x0008620008001105 */
[----:B------:R-:W-:-:S02]  /*1e30*/  UIADD3.X UR7, UPT, UPT, URZ, UR41, URZ, UP1, !UPT ;  /* 0x00000029ff077290 */ /* 0x000fc40008ffe4ff */
[----:B------:R-:W-:Y:S02]  /*1e40*/  UIADD3 UR32, UPT, UPT, UR24, 0x8400, URZ ;  /* 0x0000840018207890 */ /* 0x000fe4000fffe0ff */
[----:B------:R-:W-:Y:S02]  /*1e50*/  UPRMT UR13, URZ, 0x5410, UR29 ;  /* 0x00005410ff0d7896 */ /* 0x000fe4000800001d */
[----:B------:R-:W-:Y:S02]  /*1e60*/  UIADD3 UR24, UPT, UPT, UR24, 0xc400, URZ ;  /* 0x0000c40018187890 */ /* 0x000fe4000fffe0ff */
[----:B------:R-:W-:Y:S02]  /*1e70*/  UIADD3.X UR5, UPT, UPT, URZ, UR41, URZ, UP0, !UPT ;  /* 0x00000029ff057290 */ /* 0x000fe400087fe4ff */
[----:B------:R-:W-:Y:S02]  /*1e80*/  UIADD3 UR16, UPT, UPT, UR8, 0x28400, URZ ;  /* 0x0002840008107890 */ /* 0x000fe4000fffe0ff */
[----:B------:R-:W-:Y:S01]  /*1e90*/  UIADD3 UR8, UPT, UPT, UR8, 0x2a400, URZ ;  /* 0x0002a40008087890 */ /* 0x000fe2000fffe0ff */
[----:B------:R-:W-:Y:S01]  /*1ea0*/  UMOV UR22, 0x0 ;  /* 0x0000000000167882 */ /* 0x000fe20000000000 */
[----:B------:R-:W-:Y:S01]  /*1eb0*/  UMOV UR23, 0x10000000 ;  /* 0x1000000000177882 */ /* 0x000fe20000000000 */
[----:B------:R-:W-:Y:S01]  /*1ec0*/  UMOV UR27, UR35 ;  /* 0x00000023001b7c82 */ /* 0x000fe20008000000 */
[----:B------:R-:W-:Y:S01]  /*1ed0*/  UMOV UR28, UR36 ;  /* 0x00000024001c7c82 */ /* 0x000fe20008000000 */
[----:B------:R-:W-:Y:S01]  /*1ee0*/  UMOV UR25, UR33 ;  /* 0x0000002100197c82 */ /* 0x000fe20008000000 */
[----:B------:R-:W-:Y:S01]  /*1ef0*/  UMOV UR20, UR36 ;  /* 0x0000002400147c82 */ /* 0x000fe20008000000 */
[----:B------:R-:W-:Y:S01]  /*1f00*/  UMOV UR17, UR33 ;  /* 0x0000002100117c82 */ /* 0x000fe20008000000 */
[----:B------:R-:W-:Y:S01]  /*1f10*/  UMOV UR18, UR34 ;  /* 0x0000002200127c82 */ /* 0x000fe20008000000 */
[----:B------:R-:W-:Y:S01]  /*1f20*/  UTMALDG.3D.MULTICAST.2CTA [UR32], [UR6], UR13, desc[UR22] ;  /* 0x00001620060073b4 */ /* 0x000fe2000821180d */
[----:B------:R-:W-:Y:S01]  /*1f30*/  UMOV UR10, UR26 ;  /* 0x0000001a000a7c82 */ /* 0x000fe20008000000 */
[----:B------:R-:W-:Y:S01]  /*1f40*/  UMOV UR11, UR19 ;  /* 0x00000013000b7c82 */ /* 0x000fe20008000000 */
[----:B------:R-:W-:Y:S01]  /*1f50*/  UMOV UR12, UR36 ;  /* 0x00000024000c7c82 */ /* 0x000fe20008000000 */
[----:B------:R-:W-:Y:S01]  /*1f60*/  UMOV UR9, UR33 ;  /* 0x0000002100097c82 */ /* 0x000fe20008000000 */
[----:B------:R2:W-:Y:S01]  /*1f70*/  UTMALDG.3D.MULTICAST.2CTA [UR24], [UR6], UR13, desc[UR22] ;  /* 0x00001618060073b4 */ /* 0x0005e2000821180d */
[----:B------:R-:W-:Y:S01]  /*1f80*/  UTMALDG.3D.2CTA [UR16], [UR4], desc[UR22] ;  /* 0x00001610040075b4 */ /* 0x000fe20008211000 */
[----:B------:R3:W-:Y:S01]  /*1f90*/  UTMALDG.3D.2CTA [UR8], [UR4], desc[UR22] ;  /* 0x00001608040075b4 */ /* 0x0007e20008211000 */
[----:B--2---:R-:W-:Y:S01]  /*1fa0*/  UIADD3 UR26, UPT, UPT, UR26, 0x40, URZ ;  /* 0x000000401a1a7890 */ /* 0x004fe2000fffe0ff */
[----:B------:R-:W-:Y:S01]  /*1fb0*/  UMOV UR13, UR37 ;  /* 0x00000025000d7c82 */ /* 0x000fe20008000000 */
[----:B---3--:R-:W-:Y:S01]  /*1fc0*/  UMOV UR4, UR15 ;  /* 0x0000000f00047c82 */ /* 0x008fe20008000000 */
[----:B----4-:R-:W-:Y:S09]  /*1fd0*/  BRA.U UP2, `(.L_x_31) ;  /* 0xfffffffd02147547 */ /* 0x010ff2000b83ffff */
.L_x_25:
[----:B------:R-:W-:Y:S01]  /*1fe0*/  ULEA UR4, UR15, UR14, 0x3 ;  /* 0x0000000e0f047291 */ /* 0x000fe2000f8e18ff */
[----:B--2---:R-:W-:Y:S01]  /*1ff0*/  SHF.L.U32 R0, R12, 0x1f, RZ ;  /* 0x0000001f0c007819 */ /* 0x004fe200000006ff */
[----:B------:R-:W-:Y:S01]  /*2000*/  @!P1 SYNCS.ARRIVE.TRANS64.A1T0 RZ, [UR14+0x88], RZ ;  /* 0x000088ffffff99a7 */ /* 0x000fe2000810000e */
[----:B------:R-:W-:-:S06]  /*2010*/  UISETP.GT.AND UP0, UPT, UR48, UR47, UPT ;  /* 0x0000002f3000728c */ /* 0x000fcc000bf04270 */
[----:B------:R2:W4:Y:S03]  /*2020*/  SYNCS.PHASECHK.TRANS64.TRYWAIT P1, [UR4+0x20], R0 ;  /* 0x00002000ff0075a7 */ /* 0x0005260008021104 */
[----:B------:R-:W-:Y:S05]  /*2030*/  BRA.U !UP0, `(.L_x_32) ;  /* 0x0000000508047547 */ /* 0x000fea000b800000 */
[----:B------:R-:W-:Y:S01]  /*2040*/  UIADD3 UR21, UPT, UPT, UR51, UR13, URZ ;  /* 0x0000000d33157290 */ /* 0x000fe2000fffe0ff */
[----:B------:R-:W-:-:S11]  /*2050*/  UMOV UR6, UR15 ;  /* 0x0000000f00067c82 */ /* 0x000fd60008000000 */
.L_x_40:
[----:B------:R-:W-:Y:S01]  /*2060*/  ULEA UR7, UR6, UR14, 0x3 ;  /* 0x0000000e06077291 */ /* 0x000fe2000f8e18ff */
[----:B----4-:R-:W-:Y:S01]  /*2070*/  @P3 MOV R2, 0x18000 ;  /* 0x0001800000023802 */ /* 0x010fe20000000f00 */
[----:B-12-4-:R-:W-:Y:S10]  /*2080*/  @P1 BRA `(.L_x_33) ;  /* 0x00000000000c1947 */ /* 0x016ff40003800000 */
[----:B------:R-:W-:-:S04]  /*2090*/  SHF.L.U32 R3, R12, 0x1f, RZ ;  /* 0x0000001f0c037819 */ /* 0x000fc800000006ff */
[----:B-1-3--:R-:W1:Y:S02]  /*20a0*/  SYNCS.PHASECHK.TRANS64.TRYWAIT P0, [UR7+0x20], R3 ;  /* 0x00002003ff0075a7 */ /* 0x00ae640008001107 */
[----:B-1----:R-:W-:Y:S05]  /*20b0*/  @!P0 BRA `(.L_x_34) ;  /* 0x0000008c00988947 */ /* 0x002fea0003800000 */
.L_x_33:
[----:B------:R4:W-:Y:S01]  /*20c0*/  @P3 SYNCS.ARRIVE.TRANS64 RZ, [UR7], R2 ;  /* 0x00000002ffff39a7 */ /* 0x0009e20008000007 */
[----:B------:R-:W-:-:S04]  /*20d0*/  ULOP3.LUT UR4, UR31, 0x2, URZ, 0xfc, !UPT ;  /* 0x000000021f047892 */ /* 0x000fc8000f8efcff */
[----:B------:R-:W-:-:S09]  /*20e0*/  UISETP.NE.AND UP0, UPT, UR4, 0x2, UPT ;  /* 0x000000020400788c */ /* 0x000fd2000bf05270 */
[----:B------:R-:W-:Y:S05]  /*20f0*/  BRA.U UP0, `(.L_x_35) ;  /* 0x0000000100047547 */ /* 0x000fea000b800000 */
[----:B-1----:R-:W-:Y:S05]  /*2100*/  BPT.TRAP 0x1 ;  /* 0x000000040000795c */ /* 0x002fea0000300000 */
.L_x_35:
[----:B------:R-:W-:Y:S04]  /*2110*/  BSSY.RECONVERGENT B0, `(.L_x_36) ;  /* 0x0000003000007945 */ /* 0x000fe80003800200 */
[----:B------:R-:W-:Y:S05]  /*2120*/  @!P2 BRA `(.L_x_37) ;  /* 0x000000000004a947 */ /* 0x000fea0003800000 */
[----:B-1----:R-:W-:Y:S05]  /*2130*/  BPT.TRAP 0x1 ;  /* 0x000000040000795c */ /* 0x002fea0000300000 */
.L_x_37:
[----:B-1----:R-:W-:Y:S05]  /*2140*/  BSYNC.RECONVERGENT B0 ;  /* 0x0000000000007941 */ /* 0x002fea0003800200 */
.L_x_36:
[----:B------:R-:W-:Y:S01]  /*2150*/  UIADD3 UR4, UPT, UPT, UR6, 0x1, URZ ;  /* 0x0000000106047890 */ /* 0x000fe2000fffe0ff */
[----:B------:R-:W-:Y:S01]  /*2160*/  BSSY.RECONVERGENT B0, `(.L_x_38) ;  /* 0x000002a000007945 */ /* 0x000fe20003800200 */
[----:B---3--:R-:W-:Y:S02]  /*2170*/  ELECT P0, URZ, PT ;  /* 0x0000000000ff782f */ /* 0x008fe40003800000 */
[----:B------:R-:W-:-:S04]  /*2180*/  UISETP.NE.AND UP0, UPT, UR4, 0x4, UPT ;  /* 0x000000040400788c */ /* 0x000fc8000bf05270 */
[----:B------:R-:W-:Y:S02]  /*2190*/  USEL UR5, URZ, 0x1, UP0 ;  /* 0x00000001ff057887 */ /* 0x000fe40008000000 */
[----:B------:R-:W-:-:S04]  /*21a0*/  USEL UR15, UR4, URZ, UP0 ;  /* 0x000000ff040f7287 */ /* 0x000fc80008000000 */
[----:B------:R-:W-:Y:S01]  /*21b0*/  ULEA UR4, UR15, UR14, 0x3 ;  /* 0x0000000e0f047291 */ /* 0x000fe2000f8e18ff */
[----:B------:R-:W-:-:S04]  /*21c0*/  LOP3.LUT R12, R12, UR5, RZ, 0x3c, !PT ;  /* 0x000000050c0c7c12 */ /* 0x000fc8000f8e3cff */
[----:B--2---:R-:W-:-:S04]  /*21d0*/  SHF.L.U32 R0, R12, 0x1f, RZ ;  /* 0x0000001f0c007819 */ /* 0x004fc800000006ff */
[----:B------:R1:W2:Y:S01]  /*21e0*/  SYNCS.PHASECHK.TRANS64.TRYWAIT P1, [UR4+0x20], R0 ;  /* 0x00002000ff0075a7 */ /* 0x0002a20008021104 */
[----:B------:R-:W-:Y:S05]  /*21f0*/  @!P0 BRA `(.L_x_39) ;  /* 0x0000000000808947 */ /* 0x000fea0003800000 */
[----:B------:R-:W-:Y:S02]  /*2200*/  ULEA UR24, UR6, UR30, 0xd ;  /* 0x0000001e06187291 */ /* 0x000fe4000f8e68ff */
[----:B------:R-:W-:Y:S02]  /*2210*/  UIADD3 UR4, UP1, UPT, UR40, 0x80, URZ ;  /* 0x0000008028047890 */ /* 0x000fe4000ff3e0ff */
[----:B------:R-:W-:Y:S02]  /*2220*/  ULEA UR24, UR24, UR14, 0x2 ;  /* 0x0000000e18187291 */ /* 0x000fe4000f8e10ff */
[----:B------:R-:W-:Y:S02]  /*2230*/  USHF.L.U32 UR34, UR13, 0x6, URZ ;  /* 0x000000060d227899 */ /* 0x000fe400080006ff */
[----:B------:R-:W-:Y:S02]  /*2240*/  ULEA UR8, UR6, UR14, 0xe ;  /* 0x0000000e06087291 */ /* 0x000fe4000f8e70ff */
[----:B------:R-:W-:-:S02]  /*2250*/  UIADD3 UR22, UP0, UPT, UR40, 0x180, URZ ;  /* 0x0000018028167890 */ /* 0x000fc4000ff1e0ff */
[----:B------:R-:W-:Y:S02]  /*2260*/  ULOP3.LUT UR33, UR7, 0xfefffff8, URZ, 0xc0, !UPT ;  /* 0xfefffff807217892 */ /* 0x000fe4000f8ec0ff */
[----:B------:R-:W-:Y:S02]  /*2270*/  UIADD3.X UR5, UPT, UPT, URZ, UR41, URZ, UP1, !UPT ;  /* 0x00000029ff057290 */ /* 0x000fe40008ffe4ff */
[----:B------:R-:W-:Y:S02]  /*2280*/  UIADD3 UR32, UPT, UPT, UR24, 0x8400, URZ ;  /* 0x0000840018207890 */ /* 0x000fe4000fffe0ff */
[----:B------:R-:W-:Y:S02]  /*2290*/  UPRMT UR10, URZ, 0x5410, UR29 ;  /* 0x00005410ff0a7896 */ /* 0x000fe4000800001d */
[----:B------:R-:W-:Y:S02]  /*22a0*/  UIADD3 UR26, UPT, UPT, UR34, 0x20, URZ ;  /* 0x00000020221a7890 */ /* 0x000fe4000fffe0ff */
[----:B------:R-:W-:-:S02]  /*22b0*/  UIADD3 UR24, UPT, UPT, UR24, 0xc400, URZ ;  /* 0x0000c40018187890 */ /* 0x000fc4000fffe0ff */
        /* <DEDUP_REMOVED lines=13> */
[----:B------:R-:W-:Y:S01]  /*2390*/  UMOV UR12, UR36 ;  /* 0x00000024000c7c82 */ /* 0x000fe20008000000 */
[----:B------:R-:W-:Y:S01]  /*23a0*/  UMOV UR9, UR33 ;  /* 0x0000002100097c82 */ /* 0x000fe20008000000 */
[----:B------:R3:W-:Y:S01]  /*23b0*/  UTMALDG.3D.MULTICAST.2CTA [UR24], [UR4], UR10, desc[UR38] ;  /* 0x00002618040073b4 */ /* 0x0007e2000821180a */
[----:B------:R1:W-:Y:S01]  /*23c0*/  UTMALDG.3D.2CTA [UR16], [UR22], desc[UR38] ;  /* 0x00002610160075b4 */ /* 0x0003e20008211000 */
[----:B---3--:R-:W-:-:S02]  /*23d0*/  UMOV UR10, UR26 ;  /* 0x0000001a000a7c82 */ /* 0x008fc40008000000 */
[----:B------:R1:W-:Y:S02]  /*23e0*/  UTMALDG.3D.2CTA [UR8], [UR22], desc[UR38] ;  /* 0x00002608160075b4 */ /* 0x0003e40008211000 */
[----:B-1----:R-:W-:Y:S01]  /*23f0*/  NOP ;  /* 0x0000000000007918 */ /* 0x002fe20000000000 */
.L_x_39:
[----:B------:R-:W-:Y:S05]  /*2400*/  BSYNC.RECONVERGENT B0 ;  /* 0x0000000000007941 */ /* 0x000fea0003800200 */
.L_x_38:
[----:B------:R-:W-:Y:S01]  /*2410*/  UIADD3 UR13, UPT, UPT, UR13, 0x1, URZ ;  /* 0x000000010d0d7890 */ /* 0x000fe2000fffe0ff */
[----:B------:R-:W-:-:S03]  /*2420*/  UMOV UR6, UR15 ;  /* 0x0000000f00067c82 */ /* 0x000fc60008000000 */
[----:B------:R-:W-:-:S09]  /*2430*/  UISETP.NE.AND UP0, UPT, UR13, UR21, UPT ;  /* 0x000000150d00728c */ /* 0x000fd2000bf05270 */
[----:B------:R-:W-:Y:S05]  /*2440*/  BRA.U UP0, `(.L_x_40) ;  /* 0xfffffffd00047547 */ /* 0x000fea000b83ffff */
.L_x_32:
[C---:B------:R-:W-:Y:S01]  /*2450*/  LEA R3, R11.reuse, UR14, 0x3 ;  /* 0x0000000e0b037c11 */ /* 0x040fe2000f8e18ff */
[----:B------:R-:W-:Y:S01]  /*2460*/  NOP ;  /* 0x0000000000007918 */ /* 0x000fe20000000000 */
[----:B-12---:R-:W-:Y:S02]  /*2470*/  SHF.L.U32 R0, R10, 0x1f, RZ ;  /* 0x0000001f0a007819 */ /* 0x006fe400000006ff */
[----:B------:R-:W-:Y:S02]  /*2480*/  LEA R4, R11, UR14, 0x4 ;  /* 0x0000000e0b047c11 */ /* 0x000fe4000f8e20ff */
[----:B---3--:R-:W1:Y:S02]  /*2490*/  SYNCS.PHASECHK.TRANS64.TRYWAIT P0, [R3+URZ+0x90], R0 ;  /* 0x00009000030075a7 */ /* 0x008e6400080011ff */
[----:B-1----:R-:W-:Y:S05]  /*24a0*/  @!P0 BRA `(.L_x_41) ;  /* 0x0000008800b48947 */ /* 0x002fea0003800000 */
.L_x_190:
[----:B------:R-:W2:Y:S01]  /*24b0*/  LDS.128 R4, [R4+0x120] ;  /* 0x0001200004047984 */ /* 0x000ea20000000c00 */
[----:B------:R-:W-:Y:S01]  /*24c0*/  UISETP.GE.AND UP0, UPT, UR45, 0x1, UPT ;  /* 0x000000012d00788c */ /* 0x000fe2000bf06270 */
[----:B------:R-:W-:Y:S01]  /*24d0*/  @!PT LDS RZ, [RZ] ;  /* 0x00000000fffff984 */ /* 0x000fe20000000800 */
[----:B------:R-:W-:Y:S01]  /*24e0*/  @!PT LDS RZ, [RZ] ;  /* 0x00000000fffff984 */ /* 0x000fe20000000800 */
[----:B------:R-:W-:Y:S01]  /*24f0*/  @!PT LDS RZ, [RZ] ;  /* 0x00000000fffff984 */ /* 0x000fe20000000800 */
[----:B------:R-:W-:Y:S01]  /*2500*/  @!PT LDS RZ, [RZ] ;  /* 0x00000000fffff984 */ /* 0x000fe20000000800 */
[----:B------:R3:W-:Y:S06]  /*2510*/  MEMBAR.ALL.CTA ;  /* 0x0000000000007992 */ /* 0x0007ec0000008000 */
[----:B---3--:R-:W3:Y:S01]  /*2520*/  FENCE.VIEW.ASYNC.S ;  /* 0x00000000000073c6 */ /* 0x008ee20000000000 */
[----:B--2---:R-:W-:-:S13]  /*2530*/  LOP3.LUT P0, RZ, R6, 0x1, RZ, 0xc0, !PT ;  /* 0x0000000106ff7812 */ /* 0x004fda000780c0ff */
[----:B---3--:R-:W-:Y:S01]  /*2540*/  VOTEU.ANY UP1, P0 ;  /* 0x0000000000ff7886 */ /* 0x008fe20000020100 */
[----:B------:R-:W-:-:S13]  /*2550*/  PLOP3.LUT P0, PT, PT, PT, UP1, 0x80, 0x8 ;  /* 0x000000000008781c */ /* 0x000fda0003f0f018 */
[----:B-1----:R-:W-:Y:S02]  /*2560*/  @P0 LOP3.LUT R0, R5, 0xffff, RZ, 0xc0, !PT ;  /* 0x0000ffff05000812 */ /* 0x002fe400078ec0ff */
[----:B----4-:R-:W-:Y:S02]  /*2570*/  @P0 MOV R2, R4 ;  /* 0x0000000400020202 */ /* 0x010fe40000000f00 */
[----:B------:R-:W-:Y:S01]  /*2580*/  @P0 R2UR UR5, R0 ;  /* 0x00000000000502ca */ /* 0x000fe200000e0000 */
[----:B------:R-:W-:Y:S01]  /*2590*/  VIADD R0, R3, 0xa0 ;  /* 0x000000a003007836 */ /* 0x000fe20000000000 */
[----:B------:R-:W-:Y:S02]  /*25a0*/  @P0 SHF.R.U32.HI R4, RZ, 0x10, R5 ;  /* 0x00000010ff040819 */ /* 0x000fe40000011605 */
[----:B------:R-:W-:Y:S02]  /*25b0*/  @P0 R2UR UR6, R2 ;  /* 0x00000000020602ca */ /* 0x000fe400000e0000 */
[----:B------:R-:W-:-:S02]  /*25c0*/  PRMT R0, RZ, 0x654, R0 ;  /* 0x00000654ff007816 */ /* 0x000fc40000000000 */
[----:B------:R-:W-:Y:S02]  /*25d0*/  @P0 R2UR UR4, R4 ;  /* 0x00000000040402ca */ /* 0x000fe400000e0000 */
[----:B------:R1:W-:Y:S03]  /*25e0*/  SYNCS.ARRIVE.TRANS64.RED.A1T0 RZ, [R0+URZ], RZ ;  /* 0x000000ff00ff79a7 */ /* 0x0003e600081004ff */
[----:B------:R-:W-:-:S04]  /*25f0*/  @UP1 UMOV UR42, UR5 ;  /* 0x00000005002a1c82 */ /* 0x000fc80008000000 */
[----:B------:R-:W-:-:S04]  /*2600*/  @UP1 UMOV UR43, UR6 ;  /* 0x00000006002b1c82 */ /* 0x000fc80008000000 */
[----:B------:R-:W-:Y:S01]  /*2610*/  @UP1 UMOV UR36, UR4 ;  /* 0x0000000400241c82 */ /* 0x000fe20008000000 */
[----:B------:R-:W-:Y:S05]  /*2620*/  BRA.U !UP0, `(.L_x_42) ;  /* 0x0000000108d47547 */ /* 0x000fea000b800000 */
[----:B------:R-:W2:Y:S01]  /*2630*/  LDCU.128 UR16, c[0x0][0xb10] ;  /* 0x00016200ff1077ac */ /* 0x000ea20008000c00 */
[----:B------:R-:W3:Y:S01]  /*2640*/  LDCU UR23, c[0x0][0xb20] ;  /* 0x00016400ff1777ac */ /* 0x000ee20008000800 */
[----:B------:R-:W4:Y:S01]  /*2650*/  LDCU UR22, c[0x0][0xb0c] ;  /* 0x00016180ff1677ac */ /* 0x000f220008000800 */
[----:B------:R-:W1:Y:S01]  /*2660*/  LDCU.64 UR8, c[0x0][0xb28] ;  /* 0x00016500ff0877ac */ /* 0x000e620008000a00 */
[----:B------:R-:W-:Y:S02]  /*2670*/  UISETP.NE.AND UP3, UPT, UR45, 0x1, UPT ;  /* 0x000000012d00788c */ /* 0x000fe4000bf65270 */
[----:B--2---:R-:W-:Y:S02]  /*2680*/  UIMAD.WIDE.U32 UR6, UR44, UR19, URZ ;  /* 0x000000132c0672a5 */ /* 0x004fe4000f8e00ff */
[----:B------:R-:W-:Y:S02]  /*2690*/  UIMAD.WIDE.U32 UR4, UR46, UR16, URZ ;  /* 0x000000102e0472a5 */ /* 0x000fe4000f8e00ff */
[----:B------:R-:W-:-:S02]  /*26a0*/  UISETP.NE.AND UP0, UPT, UR18, 0x1, UPT ;  /* 0x000000011200788c */ /* 0x000fc4000bf05270 */
[----:B------:R-:W-:Y:S01]  /*26b0*/  UIMAD.WIDE.U32 UR20, UR42, UR19, URZ ;  /* 0x000000132a1472a5 */ /* 0x000fe2000f8e00ff */
[----:B------:R-:W-:Y:S02]  /*26c0*/  UMOV UR6, UR7 ;  /* 0x0000000700067c82 */ /* 0x000fe40008000000 */
[----:B------:R-:W-:Y:S01]  /*26d0*/  UMOV UR4, UR5 ;  /* 0x0000000500047c82 */ /* 0x000fe20008000000 */
[----:B---3--:R-:W-:Y:S02]  /*26e0*/  USHF.R.U32.HI UR6, URZ, UR23, UR6 ;  /* 0x00000017ff067299 */ /* 0x008fe40008011606 */
[----:B----4-:R-:W-:Y:S02]  /*26f0*/  UISETP.NE.AND UP2, UPT, UR22, 0x1, UPT ;  /* 0x000000011600788c */ /* 0x010fe4000bf45270 */
[----:B------:R-:W-:Y:S02]  /*2700*/  USHF.R.U32.HI UR4, URZ, UR17, UR4 ;  /* 0x00000011ff047299 */ /* 0x000fe40008011604 */
[----:B------:R-:W-:-:S02]  /*2710*/  USEL UR5, UR44, UR6, !UP0 ;  /* 0x000000062c057287 */ /* 0x000fc4000c000000 */
[----:B------:R-:W-:Y:S02]  /*2720*/  USEL UR6, UR46, UR4, !UP2 ;  /* 0x000000042e067287 */ /* 0x000fe4000d000000 */
[----:B-1----:R-:W-:Y:S01]  /*2730*/  UIMAD.WIDE.U32 UR10, UR5, UR8, URZ ;  /* 0x00000008050a72a5 */ /* 0x002fe2000f8e00ff */
[----:B------:R-:W-:Y:S01]  /*2740*/  UMOV UR4, UR21 ;  /* 0x0000001500047c82 */ /* 0x000fe20008000000 */
[----:B------:R-:W-:Y:S02]  /*2750*/  UIMAD.WIDE.U32 UR12, UR43, UR16, URZ ;  /* 0x000000102b0c72a5 */ /* 0x000fe4000f8e00ff */
[----:B------:R-:W-:-:S03]  /*2760*/  UIMAD.WIDE.U32 UR20, UR6, UR8, URZ ;  /* 0x00000008061472a5 */ /* 0x000fc6000f8e00ff */
[----:B------:R-:W-:Y:S01]  /*2770*/  UMOV UR10, UR11 ;  /* 0x0000000b000a7c82 */ /* 0x000fe20008000000 */
[----:B------:R-:W-:Y:S02]  /*2780*/  USHF.R.U32.HI UR4, URZ, UR23, UR4 ;  /* 0x00000017ff047299 */ /* 0x000fe40008011604 */
[----:B------:R-:W-:Y:S01]  /*2790*/  @UP3 USHF.R.U32.HI UR5, URZ, UR9, UR10 ;  /* 0x00000009ff053299 */ /* 0x000fe2000801160a */
[----:B------:R-:W-:Y:S01]  /*27a0*/  UMOV UR12, UR13 ;  /* 0x0000000d000c7c82 */ /* 0x000fe20008000000 */
[----:B------:R-:W-:Y:S01]  /*27b0*/  UMOV UR20, UR21 ;  /* 0x0000001500147c82 */ /* 0x000fe20008000000 */
[----:B------:R-:W-:Y:S02]  /*27c0*/  USHF.R.U32.HI UR17, URZ, UR17, UR12 ;  /* 0x00000011ff117299 */ /* 0x000fe4000801160c */
[----:B------:R-:W-:Y:S02]  /*27d0*/  USEL UR4, UR42, UR4, !UP0 ;  /* 0x000000042a047287 */ /* 0x000fe4000c000000 */
[----:B------:R-:W-:-:S02]  /*27e0*/  @UP3 USHF.R.U32.HI UR6, URZ, UR9, UR20 ;  /* 0x00000009ff063299 */ /* 0x000fc40008011614 */
[----:B------:R-:W-:Y:S02]  /*27f0*/  UIMAD UR7, UR45, UR5, URZ ;  /* 0x000000052d0772a4 */ /* 0x000fe4000f8e02ff */
[----:B------:R-:W-:Y:S02]  /*2800*/  USEL UR5, UR43, UR17, !UP2 ;  /* 0x000000112b057287 */ /* 0x000fe4000d000000 */
[----:B------:R-:W-:Y:S02]  /*2810*/  UIMAD UR10, UR45, UR6, URZ ;  /* 0x000000062d0a72a4 */ /* 0x000fe4000f8e02ff */
[----:B------:R-:W-:Y:S02]  /*2820*/  UISETP.GE.AND UP0, UPT, UR4, UR7, UPT ;  /* 0x000000070400728c */ /* 0x000fe4000bf06270 */
[----:B------:R-:W-:Y:S02]  /*2830*/  UIMAD.WIDE.U32 UR12, UR4, UR8, URZ ;  /* 0x00000008040c72a5 */ /* 0x000fe4000f8e00ff */
[----:B------:R-:W-:-:S02]  /*2840*/  UISETP.GE.OR UP0, UPT, UR5, UR10, UP0 ;  /* 0x0000000a0500728c */ /* 0x000fc40008706670 */
        /* <DEDUP_REMOVED lines=19> */
.L_x_42:
[----:B------:R-:W2:Y:S02]  /*2980*/  LDCU UR4, c[0x0][0xb30] ;  /* 0x00016600ff0477ac */ /* 0x000ea40008000800 */
[----:B--2---:R-:W-:-:S09]  /*2990*/  UISETP.NE.AND UP0, UPT, UR4, 0x1, UPT ;  /* 0x000000010400788c */ /* 0x004fd2000bf05270 */
        /* <DEDUP_REMOVED lines=14> */
[----:B------:R-:W-:Y:S02]  /*2a80*/  UIADD3 UR6, UPT, UPT, UR5, -UR4, URZ ;  /* 0x8000000405067290 */ /* 0x000fe4000fffe0ff */
[----:B------:R-:W-:Y:S02]  /*2a90*/  UIADD3 UR4, UPT, UPT, -UR5, UR4, URZ ;  /* 0x0000000405047290 */ /* 0x000fe4000fffe1ff */
[----:B------:R-:W-:Y:S02]  /*2aa0*/  UIMAD UR42, UR6, UR10, UR42 ;  /* 0x0000000a062a72a4 */ /* 0x000fe4000f8e022a */
[----:B------:R-:W-:-:S12]  /*2ab0*/  UIMAD UR43, UR4, UR12, UR43 ;  /* 0x0000000c042b72a4 */ /* 0x000fd8000f8e022b */
.L_x_43:
[----:B------:R-:W-:Y:S01]  /*2ac0*/  VIADD R11, R11, 0x1 ;  /* 0x000000010b0b7836 */ /* 0x000fe20000000000 */
[----:B------:R-:W-:Y:S02]  /*2ad0*/  R2UR UR5, R58 ;  /* 0x000000003a0572ca */ /* 0x000fe400000e0000 */
[----:B------:R-:W-:Y:S02]  /*2ae0*/  R2UR UR4, R57 ;  /* 0x00000000390472ca */ /* 0x000fe400000e0000 */
[C---:B------:R-:W-:Y:S02]  /*2af0*/  ISETP.NE.AND P0, PT, R11.reuse, 0x2, PT ;  /* 0x000000020b00780c */ /* 0x040fe40003f05270 */
[----:B------:R-:W-:Y:S02]  /*2b00*/  PLOP3.LUT P1, PT, PT, PT, PT, 0x80, 0x8 ;  /* 0x000000000008781c */ /* 0x000fe40003f2f070 */
[----:B-1----:R-:W-:Y:S02]  /*2b10*/  SEL R0, RZ, 0x1, P0 ;  /* 0x00000001ff007807 */ /* 0x002fe40000000000 */
[----:B------:R-:W-:-:S02]  /*2b20*/  SEL R11, R11, RZ, P0 ;  /* 0x000000ff0b0b7207 */ /* 0x000fc40000000000 */
[----:B------:R-:W-:Y:S01]  /*2b30*/  LOP3.LUT R10, R10, R0, RZ, 0x3c, !PT ;  /* 0x000000000a0a7212 */ /* 0x000fe200078e3cff */
[----:B------:R-:W-:Y:S02]  /*2b40*/  UIADD3 UR16, UPT, UPT, UR43, UR5, URZ ;  /* 0x000000052b107290 */ /* 0x000fe4000fffe0ff */
[----:B------:R-:W-:Y:S01]  /*2b50*/  UIADD3 UR20, UPT, UPT, UR42, UR4, URZ ;  /* 0x000000042a147290 */ /* 0x000fe2000fffe0ff */
[----:B------:R-:W-:Y:S11]  /*2b60*/  BRA.U UP1, `(.L_x_44) ;  /* 0xffffffed01b07547 */ /* 0x000ff6000b83ffff */
[----:B------:R-:W-:Y:S01]  /*2b70*/  UIADD3 UR14, UPT, UPT, UR14, 0x20, URZ ;  /* 0x000000200e0e7890 */ /* 0x000fe2000fffe0ff */
[----:B------:R-:W-:-:S03]  /*2b80*/  SHF.L.U32 R2, R12, 0x1f, RZ ;  /* 0x0000001f0c027819 */ /* 0x000fc600000006ff */
[----:B------:R-:W-:-:S09]  /*2b90*/  ULEA UR4, UR15, UR14, 0x3 ;  /* 0x0000000e0f047291 */ /* 0x000fd2000f8e18ff */
[----:B------:R-:W1:Y:S02]  /*2ba0*/  SYNCS.PHASECHK.TRANS64.TRYWAIT P0, [UR4], R2 ;  /* 0x00000002ff0075a7 */ /* 0x000e640008001104 */
[----:B-1----:R-:W-:Y:S05]  /*2bb0*/  @!P0 BRA `(.L_x_45) ;  /* 0x0000008400048947 */ /* 0x002fea0003800000 */
.L_x_192:
[----:B------:R-:W-:-:S04]  /*2bc0*/  UIADD3 UR4, UPT, UPT, UR15, 0x1, URZ ;  /* 0x000000010f047890 */ /* 0x000fc8000fffe0ff */
[----:B------:R-:W-:-:S04]  /*2bd0*/  UISETP.NE.AND UP0, UPT, UR4, 0x4, UPT ;  /* 0x000000040400788c */ /* 0x000fc8000bf05270 */
[----:B------:R-:W-:Y:S02]  /*2be0*/  USEL UR6, URZ, 0x1, UP0 ;  /* 0x00000001ff067887 */ /* 0x000fe40008000000 */
[----:B------:R-:W-:-:S04]  /*2bf0*/  USEL UR4, UR4, URZ, UP0 ;  /* 0x000000ff04047287 */ /* 0x000fc80008000000 */
[----:B------:R-:W-:Y:S01]  /*2c00*/  ULEA UR5, UR4, UR14, 0x3 ;  /* 0x0000000e04057291 */ /* 0x000fe2000f8e18ff */
[----:B-1----:R-:W-:-:S04]  /*2c10*/  LOP3.LUT R2, R12, UR6, RZ, 0x3c, !PT ;  /* 0x000000060c027c12 */ /* 0x002fc8000f8e3cff */
[----:B------:R-:W-:-:S04]  /*2c20*/  SHF.L.U32 R3, R2, 0x1f, RZ ;  /* 0x0000001f02037819 */ /* 0x000fc800000006ff */
[----:B------:R-:W1:Y:S02]  /*2c30*/  SYNCS.PHASECHK.TRANS64.TRYWAIT P0, [UR5], R3 ;  /* 0x00000003ff0075a7 */ /* 0x000e640008001105 */
[----:B-1----:R-:W-:Y:S05]  /*2c40*/  @!P0 BRA `(.L_x_46) ;  /* 0x0000008000f88947 */ /* 0x002fea0003800000 */
.L_x_194:
[----:B------:R-:W-:-:S04]  /*2c50*/  UIADD3 UR4, UPT, UPT, UR4, 0x1, URZ ;  /* 0x0000000104047890 */ /* 0x000fc8000fffe0ff */
[----:B------:R-:W-:-:S04]  /*2c60*/  UISETP.NE.AND UP0, UPT, UR4, 0x4, UPT ;  /* 0x000000040400788c */ /* 0x000fc8000bf05270 */
[----:B------:R-:W-:Y:S02]  /*2c70*/  USEL UR6, URZ, 0x1, UP0 ;  /* 0x00000001ff067887 */ /* 0x000fe40008000000 */
[----:B------:R-:W-:-:S04]  /*2c80*/  USEL UR4, UR4, URZ, UP0 ;  /* 0x000000ff04047287 */ /* 0x000fc80008000000 */
[----:B------:R-:W-:Y:S01]  /*2c90*/  ULEA UR5, UR4, UR14, 0x3 ;  /* 0x0000000e04057291 */ /* 0x000fe2000f8e18ff */
[----:B------:R-:W-:-:S04]  /*2ca0*/  LOP3.LUT R2, R2, UR6, RZ, 0x3c, !PT ;  /* 0x0000000602027c12 */ /* 0x000fc8000f8e3cff */
[----:B-1----:R-:W-:-:S04]  /*2cb0*/  SHF.L.U32 R3, R2, 0x1f, RZ ;  /* 0x0000001f02037819 */ /* 0x002fc800000006ff */
[----:B------:R-:W1:Y:S02]  /*2cc0*/  SYNCS.PHASECHK.TRANS64.TRYWAIT P0, [UR5], R3 ;  /* 0x00000003ff0075a7 */ /* 0x000e640008001105 */
[----:B-1----:R-:W-:Y:S05]  /*2cd0*/  @!P0 BRA `(.L_x_47) ;  /* 0x0000008000ec8947 */ /* 0x002fea0003800000 */
.L_x_196:
[----:B------:R-:W-:-:S04]  /*2ce0*/  UIADD3 UR4, UPT, UPT, UR4, 0x1, URZ ;  /* 0x0000000104047890 */ /* 0x000fc8000fffe0ff */
[----:B------:R-:W-:-:S04]  /*2cf0*/  UISETP.NE.AND UP0, UPT, UR4, 0x4, UPT ;  /* 0x000000040400788c */ /* 0x000fc8000bf05270 */
[----:B------:R-:W-:Y:S02]  /*2d00*/  USEL UR5, URZ, 0x1, UP0 ;  /* 0x00000001ff057887 */ /* 0x000fe40008000000 */
[----:B------:R-:W-:-:S04]  /*2d10*/  USEL UR4, UR4, URZ, UP0 ;  /* 0x000000ff04047287 */ /* 0x000fc80008000000 */
[----:B------:R-:W-:Y:S01]  /*2d20*/  ULEA UR4, UR4, UR14, 0x3 ;  /* 0x0000000e04047291 */ /* 0x000fe2000f8e18ff */
[----:B------:R-:W-:-:S04]  /*2d30*/  LOP3.LUT R2, R2, UR5, RZ, 0x3c, !PT ;  /* 0x0000000502027c12 */ /* 0x000fc8000f8e3cff */
[----:B------:R-:W-:Y:S01]  /*2d40*/  SHF.L.U32 R2, R2, 0x1f, RZ ;  /* 0x0000001f02027819 */ /* 0x000fe200000006ff */
[----:B-1----:R-:W-:-:S07]  /*2d50*/  IMAD.U32 R0, RZ, RZ, UR4 ;  /* 0x00000004ff007e24 */ /* 0x002fce000f8e00ff */
.L_x_48:
[----:B-1----:R1:W2:Y:S02]  /*2d60*/  SYNCS.PHASECHK.TRANS64.TRYWAIT P0, [R0+URZ], R2 ;  /* 0x00000002000075a7 */ /* 0x0022a400080011ff */
[----:B--2---:R-:W-:Y:S05]  /*2d70*/  @!P0 NANOSLEEP.SYNCS 0x989680 ;  /* 0x009896800000895d */ /* 0x004fea0003900000 */
[----:B------:R-:W2:Y:S02]  /*2d80*/  @!P0 SYNCS.PHASECHK.TRANS64 P0, [R0+URZ], R2 ;  /* 0x00000002000085a7 */ /* 0x000ea400080010ff */
[----:B--2---:R-:W-:Y:S05]  /*2d90*/  @P0 EXIT ;  /* 0x000000000000094d */ /* 0x004fea0003800000 */
[----:B------:R-:W-:Y:S05]  /*2da0*/  BRA `(.L_x_48) ;  /* 0xfffffffc00ec7947 */ /* 0x000fea000383ffff */
.L_x_22:
[----:B------:R-:W-:-:S04]  /*2db0*/  UISETP.NE.AND UP0, UPT, UR52, URZ, UPT ;  /* 0x000000ff3400728c */ /* 0x000fc8000bf05270 */
[----:B------:R-:W-:-:S09]  /*2dc0*/  UISETP.NE.OR UP0, UPT, UR21, 0x1, UP0 ;  /* 0x000000011500788c */ /* 0x000fd20008705670 */
[----:B------:R-:W-:Y:S05]  /*2dd0*/  BRA.U UP0, `(.L_x_49) ;  /* 0x0000000500487547 */ /* 0x000fea000b800000 */
[----:B------:R-:W-:Y:S01]  /*2de0*/  ISETP.GE.U32.AND P2, PT, R0, 0x8, PT ;  /* 0x000000080000780c */ /* 0x000fe20003f46070 */
[----:B------:R-:W-:Y:S01]  /*2df0*/  IMAD.MOV.U32 R12, RZ, RZ, 0x1 ;  /* 0x00000001ff0c7424 */ /* 0x000fe200078e00ff */
[----:B------:R-:W-:Y:S02]  /*2e00*/  CS2R R10, SRZ ;  /* 0x00000000000a7805 */ /* 0x000fe4000001ff00 */
[----:B------:R-:W-:Y:S01]  /*2e10*/  CS2R R8, SRZ ;  /* 0x0000000000087805 */ /* 0x000fe2000001ff00 */
[----:B------:R-:W-:Y:S01]  /*2e20*/  UMOV UR6, 0x400 ;  /* 0x0000040000067882 */ /* 0x000fe20000000000 */
[----:B------:R-:W-:Y:S01]  /*2e30*/  UMOV UR5, URZ ;  /* 0x000000ff00057c82 */ /* 0x000fe20008000000 */
[----:B------:R-:W-:-:S12]  /*2e40*/  ULEA UR6, UR52, UR6, 0x18 ;  /* 0x0000000634067291 */ /* 0x000fd8000f8ec0ff */
.L_x_53:
[----:B------:R-:W-:Y:S02]  /*2e50*/  LEA R2, R8, UR6, 0x3 ;  /* 0x0000000608027c11 */ /* 0x000fe4000f8e18ff */
[----:B------:R-:W-:-:S03]  /*2e60*/  SHF.L.U32 R4, R9, 0x1f, RZ ;  /* 0x0000001f09047819 */ /* 0x000fc600000006ff */
[----:B------:R-:W-:Y:S01]  /*2e70*/  VIADD R5, R2, 0x100 ;  /* 0x0000010002057836 */ /* 0x000fe20000000000 */
[----:B------:R-:W2:Y:S02]  /*2e80*/  SYNCS.PHASECHK.TRANS64.TRYWAIT P0, [R2+URZ+0xf0], R4 ;  /* 0x0000f004020075a7 */ /* 0x000ea400080011ff */
[----:B--2---:R-:W-:Y:S05]  /*2e90*/  @!P0 BRA `(.L_x_50) ;  /* 0x0000008000948947 */ /* 0x004fea0003800000 */
.L_x_197:
[----:B------:R-:W-:Y:S01]  /*2ea0*/  ULEA UR4, UR5, UR6, 0x3 ;  /* 0x0000000605047291 */ /* 0x000fe2000f8e18ff */
[----:B--2---:R-:W-:Y:S01]  /*2eb0*/  PRMT R2, RZ, 0x654, R5 ;  /* 0x00000654ff027816 */ /* 0x004fe20000000005 */
[----:B------:R-:W-:Y:S01]  /*2ec0*/  @!P2 IMAD.MOV.U32 R4, RZ, RZ, 0x10 ;  /* 0x00000010ff04a424 */ /* 0x000fe200078e00ff */
[----:B------:R-:W-:Y:S01]  /*2ed0*/  SHF.L.U32 R5, R12, 0x1f, RZ ;  /* 0x0000001f0c057819 */ /* 0x000fe200000006ff */
[----:B------:R-:W-:Y:S01]  /*2ee0*/  UIADD3 UR7, UPT, UPT, UR4, 0x90, URZ ;  /* 0x0000009004077890 */ /* 0x000fe2000fffe0ff */
[----:B------:R2:W-:Y:S05]  /*2ef0*/  SYNCS.ARRIVE.TRANS64.RED.A1T0 RZ, [R2+URZ], RZ ;  /* 0x000000ff02ff79a7 */ /* 0x0005ea00081004ff */
[----:B------:R-:W-:Y:S01]  /*2f00*/  IMAD.U32 R6, RZ, RZ, UR7 ;  /* 0x00000007ff067e24 */ /* 0x000fe2000f8e00ff */
[----:B------:R-:W3:Y:S04]  /*2f10*/  SYNCS.PHASECHK.TRANS64.TRYWAIT P0, [UR4+0xa0], R5 ;  /* 0x0000a005ff0075a7 */ /* 0x000ee80008001104 */
[----:B------:R-:W-:Y:S01]  /*2f20*/  PRMT R6, R0, 0x654, R6 ;  /* 0x0000065400067816 */ /* 0x000fe20000000006 */
[----:B--23--:R-:W-:Y:S06]  /*2f30*/  @!P0 BRA `(.L_x_51) ;  /* 0x0000008000808947 */ /* 0x00cfec0003800000 */
.L_x_199:
[----:B------:R-:W-:Y:S01]  /*2f40*/  ULEA UR8, UR5, UR6, 0x4 ;  /* 0x0000000605087291 */ /* 0x000fe2000f8e20ff */
[----:B------:R-:W-:Y:S01]  /*2f50*/  SEL R3, R6, R3, !P2 ;  /* 0x0000000306037207 */ /* 0x000fe20005000000 */
[----:B------:R-:W-:Y:S01]  /*2f60*/  UIADD3 UR9, UPT, UPT, UR4, 0x90, URZ ;  /* 0x0000009004097890 */ /* 0x000fe2000fffe0ff */
[----:B--2---:R-:W-:Y:S01]  /*2f70*/  LEA R2, R11, UR6, 0x3 ;  /* 0x000000060b027c11 */ /* 0x004fe2000f8e18ff */
[----:B------:R-:W-:Y:S01]  /*2f80*/  UIADD3 UR8, UPT, UPT, UR8, 0x120, URZ ;  /* 0x0000012008087890 */ /* 0x000fe2000fffe0ff */
[----:B------:R2:W-:Y:S01]  /*2f90*/  @!P2 SYNCS.ARRIVE.TRANS64.RED RZ, [R3+URZ], R4 ;  /* 0x0000000403ffa9a7 */ /* 0x0005e200080004ff */
[----:B------:R-:W-:Y:S01]  /*2fa0*/  UIADD3 UR4, UPT, UPT, UR5, 0x1, URZ ;  /* 0x0000000105047890 */ /* 0x000fe2000fffe0ff */
[----:B------:R-:W-:-:S03]  /*2fb0*/  VIADD R8, R8, 0x1 ;  /* 0x0000000108087836 */ /* 0x000fc60000000000 */
[----:B------:R-:W-:Y:S02]  /*2fc0*/  UISETP.NE.AND UP0, UPT, UR4, 0x2, UPT ;  /* 0x000000020400788c */ /* 0x000fe4000bf05270 */
[----:B------:R-:W-:Y:S01]  /*2fd0*/  ISETP.NE.AND P0, PT, R8, 0x2, PT ;  /* 0x000000020800780c */ /* 0x000fe20003f05270 */
[----:B------:R-:W-:Y:S06]  /*2fe0*/  UGETNEXTWORKID.BROADCAST [UR8], [UR9] ;  /* 0x00000000080073ca */ /* 0x000fec0008000100 */
[----:B------:R-:W-:Y:S02]  /*2ff0*/  USEL UR7, URZ, 0x1, UP0 ;  /* 0x00000001ff077887 */ /* 0x000fe40008000000 */
[----:B------:R-:W-:-:S04]  /*3000*/  USEL UR5, UR4, URZ, UP0 ;  /* 0x000000ff04057287 */ /* 0x000fc80008000000 */
[----:B------:R-:W-:Y:S02]  /*3010*/  LOP3.LUT R12, R12, UR7, RZ, 0x3c, !PT ;  /* 0x000000070c0c7c12 */ /* 0x000fe4000f8e3cff */
[----:B--2---:R-:W-:-:S04]  /*3020*/  SHF.L.U32 R4, R10, 0x1f, RZ ;  /* 0x0000001f0a047819 */ /* 0x004fc800000006ff */
[----:B------:R-:W2:Y:S02]  /*3030*/  SYNCS.PHASECHK.TRANS64.TRYWAIT P1, [R2+URZ+0x90], R4 ;  /* 0x00009004020075a7 */ /* 0x000ea400080211ff */
[----:B--2---:R-:W-:Y:S05]  /*3040*/  @!P1 BRA `(.L_x_52) ;  /* 0x0000008000549947 */ /* 0x004fea0003800000 */
.L_x_200:
[C---:B--2---:R-:W-:Y:S01]  /*3050*/  LEA R4, R11.reuse, UR6, 0x4 ;  /* 0x000000060b047c11 */ /* 0x044fe2000f8e20ff */
[----:B------:R-:W-:Y:S01]  /*3060*/  VIADD R2, R2, 0xa0 ;  /* 0x000000a002027836 */ /* 0x000fe20000000000 */
[----:B------:R-:W-:Y:S01]  /*3070*/  SEL R8, R8, RZ, P0 ;  /* 0x000000ff08087207 */ /* 0x000fe20000000000 */
[----:B------:R-:W-:-:S03]  /*3080*/  VIADD R11, R11, 0x1 ;  /* 0x000000010b0b7836 */ /* 0x000fc60000000000 */
[----:B------:R-:W2:Y:S01]  /*3090*/  LDS.128 R4, [R4+0x120] ;  /* 0x0001200004047984 */ /* 0x000ea20000000c00 */
[----:B------:R-:W-:Y:S02]  /*30a0*/  PRMT R2, RZ, 0x654, R2 ;  /* 0x00000654ff027816 */ /* 0x000fe40000000002 */
[C---:B------:R-:W-:Y:S01]  /*30b0*/  ISETP.NE.AND P1, PT, R11.reuse, 0x2, PT ;  /* 0x000000020b00780c */ /* 0x040fe20003f25270 */
[----:B------:R-:W-:Y:S01]  /*30c0*/  @!PT LDS RZ, [RZ] ;  /* 0x00000000fffff984 */ /* 0x000fe20000000800 */
[----:B------:R-:W-:Y:S01]  /*30d0*/  @!PT LDS RZ, [RZ] ;  /* 0x00000000fffff984 */ /* 0x000fe20000000800 */
[----:B------:R-:W-:Y:S01]  /*30e0*/  @!PT LDS RZ, [RZ] ;  /* 0x00000000fffff984 */ /* 0x000fe20000000800 */
[----:B------:R-:W-:Y:S01]  /*30f0*/  @!PT LDS RZ, [RZ] ;  /* 0x00000000fffff984 */ /* 0x000fe20000000800 */
[----:B------:R3:W-:Y:S06]  /*3100*/  MEMBAR.ALL.CTA ;  /* 0x0000000000007992 */ /* 0x0007ec0000008000 */
[----:B---3--:R-:W3:Y:S01]  /*3110*/  FENCE.VIEW.ASYNC.S ;  /* 0x00000000000073c6 */ /* 0x008ee20000000000 */
[----:B------:R-:W-:Y:S01]  /*3120*/  SEL R11, R11, RZ, P1 ;  /* 0x000000ff0b0b7207 */ /* 0x000fe20000800000 */
[----:B---3--:R3:W-:Y:S01]  /*3130*/  SYNCS.ARRIVE.TRANS64.RED.A1T0 RZ, [R2+URZ], RZ ;  /* 0x000000ff02ff79a7 */ /* 0x0087e200081004ff */
[----:B--2---:R-:W-:-:S02]  /*3140*/  LOP3.LUT P3, RZ, R6, 0x1, RZ, 0xc0, !PT ;  /* 0x0000000106ff7812 */ /* 0x004fc4000786c0ff */
[----:B------:R-:W-:-:S04]  /*3150*/  SEL R4, RZ, 0x1, P1 ;  /* 0x00000001ff047807 */ /* 0x000fc80000800000 */
[----:B------:R-:W-:Y:S02]  /*3160*/  LOP3.LUT R10, R10, R4, RZ, 0x3c, !PT ;  /* 0x000000040a0a7212 */ /* 0x000fe400078e3cff */
[----:B---3--:R-:W-:-:S04]  /*3170*/  SEL R2, RZ, 0x1, P0 ;  /* 0x00000001ff027807 */ /* 0x008fc80000000000 */
[----:B------:R-:W-:Y:S01]  /*3180*/  LOP3.LUT R9, R9, R2, RZ, 0x3c, !PT ;  /* 0x0000000209097212 */ /* 0x000fe200078e3cff */
[----:B------:R-:W-:Y:S06]  /*3190*/  @P3 BRA `(.L_x_53) ;  /* 0xfffffffc002c3947 */ /* 0x000fec000383ffff */
[----:B------:R-:W-:Y:S01]  /*31a0*/  ULEA UR4, UR5, UR6, 0x3 ;  /* 0x0000000605047291 */ /* 0x000fe2000f8e18ff */
[----:B------:R-:W-:-:S08]  /*31b0*/  SHF.L.U32 R2, R12, 0x1f, RZ ;  /* 0x0000001f0c027819 */ /* 0x000fd000000006ff */
[----:B------:R-:W2:Y:S02]  /*31c0*/  SYNCS.PHASECHK.TRANS64 P0, [UR4+0xa0], R2 ;  /* 0x0000a002ff0075a7 */ /* 0x000ea40008001004 */
[----:B--2---:R-:W-:Y:S05]  /*31d0*/  @P0 BRA `(.L_x_54) ;  /* 0x0000000000080947 */ /* 0x004fea0003800000 */
[----:B------:R-:W2:Y:S02]  /*31e0*/  SYNCS.PHASECHK.TRANS64.TRYWAIT P0, [UR4+0xa0], R2 ;  /* 0x0000a002ff0075a7 */ /* 0x000ea40008001104 */
[----:B--2---:R-:W-:Y:S05]  /*31f0*/  @!P0 BRA `(.L_x_55) ;  /* 0x0000007c00fc8947 */ /* 0x004fea0003800000 */
.L_x_54:
[----:B------:R-:W-:-:S04]  /*3200*/  UIADD3 UR7, UPT, UPT, UR5, 0x1, URZ ;  /* 0x0000000105077890 */ /* 0x000fc8000fffe0ff */
[----:B------:R-:W-:-:S04]  /*3210*/  UISETP.NE.AND UP0, UPT, UR7, 0x2, UPT ;  /* 0x000000020700788c */ /* 0x000fc8000bf05270 */
[----:B------:R-:W-:Y:S02]  /*3220*/  USEL UR8, URZ, 0x1, UP0 ;  /* 0x00000001ff087887 */ /* 0x000fe40008000000 */
[----:B------:R-:W-:-:S04]  /*3230*/  USEL UR7, UR7, URZ, UP0 ;  /* 0x000000ff07077287 */ /* 0x000fc80008000000 */
[----:B------:R-:W-:Y:S01]  /*3240*/  ULEA UR7, UR7, UR6, 0x3 ;  /* 0x0000000607077291 */ /* 0x000fe2000f8e18ff */
[----:B--2---:R-:W-:-:S04]  /*3250*/  LOP3.LUT R2, R12, UR8, RZ, 0x3c, !PT ;  /* 0x000000080c027c12 */ /* 0x004fc8000f8e3cff */
[----:B------:R-:W-:-:S04]  /*3260*/  SHF.L.U32 R0, R2, 0x1f, RZ ;  /* 0x0000001f02007819 */ /* 0x000fc800000006ff */
[----:B------:R-:W2:Y:S02]  /*3270*/  SYNCS.PHASECHK.TRANS64 P0, [UR7+0xa0], R0 ;  /* 0x0000a000ff0075a7 */ /* 0x000ea40008001007 */
[----:B-12---:R-:W-:Y:S05]  /*3280*/  @P0 EXIT ;  /* 0x000000000000094d */ /* 0x006fea0003800000 */
[----:B------:R-:W-:Y:S02]  /*3290*/  SHF.L.U32 R2, R2, 0x1f, RZ ;  /* 0x0000001f02027819 */ /* 0x000fe400000006ff */
[----:B------:R-:W-:-:S07]  /*32a0*/  MOV R0, UR7 ;  /* 0x0000000700007c02 */ /* 0x000fce0008000f00 */
.L_x_56:
[----:B-1----:R1:W2:Y:S02]  /*32b0*/  SYNCS.PHASECHK.TRANS64.TRYWAIT P0, [R0+URZ+0xa0], R2 ;  /* 0x0000a002000075a7 */ /* 0x0022a400080011ff */
[----:B--2---:R-:W-:Y:S05]  /*32c0*/  @!P0 NANOSLEEP.SYNCS 0x989680 ;  /* 0x009896800000895d */ /* 0x004fea0003900000 */
[----:B------:R-:W2:Y:S02]  /*32d0*/  @!P0 SYNCS.PHASECHK.TRANS64 P0, [R0+URZ+0xa0], R2 ;  /* 0x0000a002000085a7 */ /* 0x000ea400080010ff */
[----:B--2---:R-:W-:Y:S05]  /*32e0*/  @P0 EXIT ;  /* 0x000000000000094d */ /* 0x004fea0003800000 */
[----:B------:R-:W-:Y:S05]  /*32f0*/  BRA `(.L_x_56) ;  /* 0xfffffffc00ec7947 */ /* 0x000fea000383ffff */
.L_x_49:
[----:B------:R-:W-:Y:S05]  /*3300*/  BRA.U UP5, `(.L_x_57) ;  /* 0x0000001505487547 */ /* 0x000fea000b800000 */
[----:B------:R-:W-:Y:S01]  /*3310*/  UMOV UR4, 0x40 ;  /* 0x0000004000047882 */ /* 0x000fe20000000000 */
[----:B------:R-:W-:Y:S01]  /*3320*/  NOP ;  /* 0x0000000000007918 */ /* 0x000fe20000000000 */
[----:B------:R-:W-:Y:S01]  /*3330*/  ULEA UR5, UR52, UR4, 0x18 ;  /* 0x0000000434057291 */ /* 0x000fe2000f8ec0ff */
[----:B------:R-:W-:Y:S02]  /*3340*/  UMOV UR6, 0x400 ;  /* 0x0000040000067882 */ /* 0x000fe40000000000 */
[----:B------:R-:W-:-:S06]  /*3350*/  ULEA UR6, UR52, UR6, 0x18 ;  /* 0x0000000634067291 */ /* 0x000fcc000f8ec0ff */
[----:B------:R-:W2:Y:S02]  /*3360*/  LDS.U8 R0, [UR5+0x1c] ;  /* 0x00001c05ff007984 */ /* 0x000ea40008000000 */
[----:B--2---:R-:W-:-:S13]  /*3370*/  ISETP.NE.AND P0, PT, R0, RZ, PT ;  /* 0x000000ff0000720c */ /* 0x004fda0003f05270 */
[----:B------:R-:W-:Y:S05]  /*3380*/  @P0 BRA `(.L_x_58) ;  /* 0x0000000400080947 */ /* 0x000fea0003800000 */
[----:B------:R-:W-:Y:S02]  /*3390*/  UISETP.NE.U32.AND UP1, UPT, UR68, 0x1, UPT ;  /* 0x000000014400788c */ /* 0x000fe4000bf25070 */
[----:B------:R-:W-:-:S07]  /*33a0*/  UIADD3 UR7, UPT, UPT, UR5, 0x8, URZ ;  /* 0x0000000805077890 */ /* 0x000fce000fffe0ff */
[----:B------:R-:W-:Y:S05]  /*33b0*/  BRA.U !UP1, `(.L_x_59) ;  /* 0x00000001099c7547 */ /* 0x000fea000b800000 */
[----:B------:R-:W-:Y:S01]  /*33c0*/  ELECT P0, URZ, PT ;  /* 0x0000000000ff782f */ /* 0x000fe20003800000 */
[----:B------:R-:W-:-:S12]  /*33d0*/  BSSY B0, `(.L_x_59) ;  /* 0x0000025000007945 */ /* 0x000fd80003800000 */
[----:B------:R-:W-:Y:S05]  /*33e0*/  @!P0 BRA `(.L_x_60) ;  /* 0x00000000008c8947 */ /* 0x000fea0003800000 */
[----:B------:R-:W-:-:S05]  /*33f0*/  UMOV UR4, 0x10 ;  /* 0x0000001000047882 */ /* 0x000fca0000000000 */
[----:B------:R-:W-:Y:S04]  /*3400*/  DEPBAR.LE SB2, 0x36 ;  /* 0x0000ad800000791a */ /* 0x000fe80000000000 */
[----:B------:R-:W2:Y:S02]  /*3410*/  UTCATOMSWS.2CTA.FIND_AND_SET.ALIGN UP0, UR4, UR4 ;  /* 0x00000004000475e3 */ /* 0x000ea40008200800 */
[----:B--2---:R-:W-:Y:S01]  /*3420*/  MOV R10, UR4 ;  /* 0x00000004000a7c02 */ /* 0x004fe20008000f00 */
[----:B------:R-:W-:Y:S06]  /*3430*/  BRA.U UP0, `(.L_x_61) ;  /* 0x0000000100187547 */ /* 0x000fec000b800000 */
.L_x_62:
[----:B------:R-:W-:Y:S05]  /*3440*/  NANOSLEEP 0x64 ;  /* 0x000000640000795d */ /* 0x000fea0003800000 */
[----:B------:R-:W-:-:S05]  /*3450*/  UMOV UR4, 0x10 ;  /* 0x0000001000047882 */ /* 0x000fca0000000000 */
[----:B------:R-:W-:Y:S04]  /*3460*/  DEPBAR.LE SB2, 0x36 ;  /* 0x0000ad800000791a */ /* 0x000fe80000000000 */
[----:B------:R-:W2:Y:S02]  /*3470*/  UTCATOMSWS.2CTA.FIND_AND_SET.ALIGN UP0, UR4, UR4 ;  /* 0x00000004000475e3 */ /* 0x000ea40008200800 */
[----:B--2---:R-:W-:Y:S01]  /*3480*/  MOV R10, UR4 ;  /* 0x00000004000a7c02 */ /* 0x004fe20008000f00 */
[----:B------:R-:W-:Y:S05]  /*3490*/  BRA.U !UP0, `(.L_x_62) ;  /* 0xfffffffd08e87547 */ /* 0x000fea000b83ffff */
.L_x_61:
[----:B------:R-:W2:Y:S01]  /*34a0*/  LDS R6, [UR5+0x10] ;  /* 0x00001005ff067984 */ /* 0x000ea20008000800 */
[----:B------:R-:W-:Y:S01]  /*34b0*/  IMAD.U32 R0, RZ, RZ, UR6 ;  /* 0x00000006ff007e24 */ /* 0x000fe2000f8e00ff */
[----:B------:R-:W-:-:S03]  /*34c0*/  MOV R4, UR69 ;  /* 0x0000004500047c02 */ /* 0x000fc60008000f00 */
[----:B------:R-:W-:Y:S01]  /*34d0*/  VIADD R0, R0, 0x140 ;  /* 0x0000014000007836 */ /* 0x000fe20000000000 */
[----:B--2---:R-:W-:-:S04]  /*34e0*/  SHF.L.U32 R6, R6, 0x1f, RZ ;  /* 0x0000001f06067819 */ /* 0x004fc800000006ff */
[----:B------:R-:W2:Y:S02]  /*34f0*/  SYNCS.PHASECHK.TRANS64.TRYWAIT P0, [UR5+0x8], R6 ;  /* 0x00000806ff0075a7 */ /* 0x000ea40008001105 */
[----:B--2---:R-:W-:Y:S05]  /*3500*/  @P0 BRA `(.L_x_63) ;  /* 0x0000000000080947 */ /* 0x004fea0003800000 */
[----:B------:R-:W2:Y:S02]  /*3510*/  SYNCS.PHASECHK.TRANS64.TRYWAIT P0, [UR5+0x8], R6 ;  /* 0x00000806ff0075a7 */ /* 0x000ea40008001105 */
[----:B--2---:R-:W-:Y:S05]  /*3520*/  @!P0 BRA `(.L_x_64) ;  /* 0x0000007c00488947 */ /* 0x004fea0003800000 */
.L_x_63:
[----:B------:R-:W-:Y:S01]  /*3530*/  PRMT R4, R4, 0x654, R0 ;  /* 0x0000065404047816 */ /* 0x000fe20000000000 */
[----:B------:R-:W-:Y:S01]  /*3540*/  HFMA2 R0, -RZ, RZ, 0, 5.9604644775390625e-08 ;  /* 0x00000001ff007431 */ /* 0x000fe200000001ff */
[----:B------:R-:W-:Y:S01]  /*3550*/  UPRMT UR4, UR69, 0x654, UR7 ;  /* 0x0000065445047896 */ /* 0x000fe20008000007 */
[----:B------:R-:W-:Y:S02]  /*3560*/  IMAD.MOV.U32 R8, RZ, RZ, 0xffff ;  /* 0x0000ffffff087424 */ /* 0x000fe400078e00ff */
[----:B--2---:R-:W-:Y:S02]  /*3570*/  IMAD.MOV.U32 R6, RZ, RZ, 0x4 ;  /* 0x00000004ff067424 */ /* 0x004fe400078e00ff */
[----:B------:R-:W-:Y:S01]  /*3580*/  IMAD.SHL.U32 R9, R10, 0x20, RZ ;  /* 0x000000200a097824 */ /* 0x000fe200078e00ff */
[----:B------:R-:W-:Y:S02]  /*3590*/  MOV R5, UR4 ;  /* 0x0000000400057c02 */ /* 0x000fe40008000f00 */
[-C--:B------:R-:W-:Y:S01]  /*35a0*/  SHF.L.U32 R8, R8, R10.reuse, RZ ;  /* 0x0000000a08087219 */ /* 0x080fe200000006ff */
[----:B------:R2:W-:Y:S01]  /*35b0*/  SYNCS.ARRIVE.TRANS64.RED RZ, [UR4], R6 ;  /* 0x00000006ffff79a7 */ /* 0x0005e20008000404 */
[----:B------:R-:W-:Y:S01]  /*35c0*/  SHF.L.U32 R7, R0, R10, RZ ;  /* 0x0000000a00077219 */ /* 0x000fe200000006ff */
[----:B------:R2:W-:Y:S04]  /*35d0*/  STS [UR6+0x140], R9 ;  /* 0x00014009ff007988 */ /* 0x0005e80008000806 */
[----:B------:R2:W-:Y:S04]  /*35e0*/  STAS [R4.64], R10 ;  /* 0x0000000a04007dbd */ /* 0x0005e8000c0008ff */
[----:B------:R2:W-:Y:S04]  /*35f0*/  ATOMS.OR RZ, [UR5+0x14], R8 ;  /* 0x00001408ffff798c */ /* 0x0005e8000b000005 */
[----:B------:R2:W-:Y:S04]  /*3600*/  ATOMS.OR RZ, [UR5+0x18], R7 ;  /* 0x00001807ffff798c */ /* 0x0005e8000b000005 */
[----:B------:R2:W-:Y:S02]  /*3610*/  ATOMS.XOR RZ, [UR5+0x10], R0 ;  /* 0x00001000ffff798c */ /* 0x0005e4000b800005 */
.L_x_60:
[----:B-1----:R-:W-:Y:S05]  /*3620*/  BSYNC B0 ;  /* 0x0000000000007941 */ /* 0x002fea0003800000 */
.L_x_59:
[----:B------:R-:W-:Y:S05]  /*3630*/  BRA.U UP1, `(.L_x_65) ;  /* 0x00000001016c7547 */ /* 0x000fea000b800000 */
[----:B------:R-:W-:-:S03]  /*3640*/  UMOV UR4, 0xffffffff ;  /* 0xffffffff00047882 */ /* 0x000fc60000000000 */
[----:B------:R-:W-:Y:S05]  /*3650*/  BRA.DIV UR4, `(.L_x_66) ;  /* 0x0000007e04147947 */ /* 0x000fea000b800000 */
[----:B------:R-:W-:-:S13]  /*3660*/  ELECT P0, URZ, PT ;  /* 0x0000000000ff782f */ /* 0x000fda0003800000 */
.L_x_204:
[----:B------:R-:W-:Y:S05]  /*3670*/  @!P0 BRA `(.L_x_65) ;  /* 0x00000000005c8947 */ /* 0x000fea0003800000 */
[----:B--2---:R-:W2:Y:S02]  /*3680*/  LDS R4, [UR5+0x10] ;  /* 0x00001005ff047984 */ /* 0x004ea40008000800 */
[----:B--2---:R-:W-:-:S04]  /*3690*/  SHF.L.U32 R4, R4, 0x1f, RZ ;  /* 0x0000001f04047819 */ /* 0x004fc800000006ff */
[----:B------:R-:W2:Y:S02]  /*36a0*/  SYNCS.PHASECHK.TRANS64.TRYWAIT P0, [UR5+0x8], R4 ;  /* 0x00000804ff0075a7 */ /* 0x000ea40008001105 */
[----:B--2---:R-:W-:Y:S05]  /*36b0*/  @P0 BRA `(.L_x_67) ;  /* 0x0000000000080947 */ /* 0x004fea0003800000 */
[----:B------:R-:W2:Y:S02]  /*36c0*/  SYNCS.PHASECHK.TRANS64.TRYWAIT P0, [UR5+0x8], R4 ;  /* 0x00000804ff0075a7 */ /* 0x000ea40008001105 */
[----:B--2---:R-:W-:Y:S05]  /*36d0*/  @!P0 BRA `(.L_x_68) ;  /* 0x0000007c00188947 */ /* 0x004fea0003800000 */
.L_x_67:
[----:B------:R-:W3:Y:S01]  /*36e0*/  LDS R6, [UR6+0x140] ;  /* 0x00014006ff067984 */ /* 0x000ee20008000800 */
[----:B--2---:R-:W-:Y:S02]  /*36f0*/  HFMA2 R0, -RZ, RZ, 0, 5.9604644775390625e-08 ;  /* 0x00000001ff007431 */ /* 0x004fe400000001ff */
[----:B------:R-:W-:Y:S01]  /*3700*/  IMAD.MOV.U32 R4, RZ, RZ, 0xffff ;  /* 0x0000ffffff047424 */ /* 0x000fe200078e00ff */
[----:B------:R-:W-:Y:S01]  /*3710*/  UPRMT UR4, UR69, 0x654, UR7 ;  /* 0x0000065445047896 */ /* 0x000fe20008000007 */
[----:B---3--:R-:W-:-:S03]  /*3720*/  IMAD.SHL.U32 R5, R6, 0x20, RZ ;  /* 0x0000002006057824 */ /* 0x008fc600078e00ff */
[-C--:B------:R-:W-:Y:S02]  /*3730*/  SHF.L.U32 R4, R4, R6.reuse, RZ ;  /* 0x0000000604047219 */ /* 0x080fe400000006ff */
[----:B------:R-:W-:Y:S01]  /*3740*/  SHF.L.U32 R6, R0, R6, RZ ;  /* 0x0000000600067219 */ /* 0x000fe200000006ff */
[----:B------:R3:W-:Y:S04]  /*3750*/  STS [UR6+0x140], R5 ;  /* 0x00014005ff007988 */ /* 0x0007e80008000806 */
[----:B------:R3:W-:Y:S04]  /*3760*/  ATOMS.OR RZ, [UR5+0x14], R4 ;  /* 0x00001404ffff798c */ /* 0x0007e8000b000005 */
[----:B------:R3:W-:Y:S01]  /*3770*/  ATOMS.OR RZ, [UR5+0x18], R6 ;  /* 0x00001806ffff798c */ /* 0x0007e2000b000005 */
[----:B------:R-:W-:Y:S03]  /*3780*/  SYNCS.ARRIVE.TRANS64.RED.A1T0 RZ, [UR4], RZ ;  /* 0x000000ffffff79a7 */ /* 0x000fe60008100404 */
[----:B------:R3:W-:Y:S01]  /*3790*/  ATOMS.XOR RZ, [UR5+0x10], R0 ;  /* 0x00001000ffff798c */ /* 0x0007e2000b800005 */
[----:B------:R-:W-:Y:S05]  /*37a0*/  BRA `(.L_x_65) ;  /* 0x0000000000107947 */ /* 0x000fea0003800000 */
.L_x_58:
[----:B------:R-:W-:Y:S02]  /*37b0*/  MOV R0, 0xffffffff ;  /* 0xffffffff00007802 */ /* 0x000fe40000000f00 */
[----:B------:R-:W-:-:S03]  /*37c0*/  MOV R4, 0x37f0 ;  /* 0x000037f000047802 */ /* 0x000fc60000000f00 */
[----:B------:R2:W-:Y:S04]  /*37d0*/  STS [UR6+0x140], R0 ;  /* 0x00014000ff007988 */ /* 0x0005e80008000806 */
[----:B-12--5:R-:W-:Y:S05]  /*37e0*/  CALL.REL.NOINC `($__internal_1_$__cuda_sm10x_tcgen05_guardrail_trap_phase_invalid_during_alloc) ;  /* 0x00000084009c7944 */ /* 0x026fea0003c00000 */
.L_x_65:
[----:B------:R-:W-:Y:S05]  /*37f0*/  WARPSYNC.ALL ;  /* 0x0000000000007948 */ /* 0x000fea0003800000 */
[----:B------:R-:W4:Y:S01]  /*3800*/  S2UR UR4, SR_CgaCtaId ;  /* 0x00000000000479c3 */ /* 0x000f220000008800 */
[----:B------:R-:W-:Y:S01]  /*3810*/  UMOV UR41, 0x400 ;  /* 0x0000040000297882 */ /* 0x000fe20000000000 */
[----:B------:R-:W-:-:S06]  /*3820*/  NOP ;  /* 0x0000000000007918 */ /* 0x000fcc0000000000 */
[----:B------:R-:W-:Y:S06]  /*3830*/  BAR.ARV 0x6, 0xa0 ;  /* 0x0182800000007b1d */ /* 0x000fec0000002000 */
[----:B------:R-:W1:Y:S01]  /*3840*/  LDCU UR6, c[0x0][0x38c] ;  /* 0x00007180ff0677ac */ /* 0x000e620008000800 */
[----:B------:R-:W-:Y:S01]  /*3850*/  LOP3.LUT R3, R3, 0xffff, RZ, 0xc0, !PT ;  /* 0x0000ffff03037812 */ /* 0x000fe200078ec0ff */
[----:B--2---:R-:W-:Y:S01]  /*3860*/  IMAD.MOV.U32 R9, RZ, RZ, 0x1 ;  /* 0x00000001ff097424 */ /* 0x004fe200078e00ff */
[----:B------:R-:W-:Y:S01]  /*3870*/  LOP3.LUT R2, R2, 0xffff, RZ, 0xc0, !PT ;  /* 0x0000ffff02027812 */ /* 0x000fe200078ec0ff */
[----:B------:R-:W-:Y:S01]  /*3880*/  IMAD.MOV.U32 R8, RZ, RZ, RZ ;  /* 0x000000ffff087224 */ /* 0x000fe200078e00ff */
[----:B------:R-:W-:Y:S01]  /*3890*/  R2UR UR43, R3 ;  /* 0x00000000032b72ca */ /* 0x000fe200000e0000 */
[----:B------:R-:W-:Y:S01]  /*38a0*/  UMOV UR47, URZ ;  /* 0x000000ff002f7c82 */ /* 0x000fe20008000000 */
[----:B------:R-:W-:-:S02]  /*38b0*/  R2UR UR65, R2 ;  /* 0x00000000024172ca */ /* 0x000fc400000e0000 */
[----:B------:R-:W-:Y:S01]  /*38c0*/  CS2R R2, SRZ ;  /* 0x0000000000027805 */ /* 0x000fe2000001ff00 */
[----:B------:R-:W-:Y:S01]  /*38d0*/  UMOV UR38, URZ ;  /* 0x000000ff00267c82 */ /* 0x000fe20008000000 */
[----:B----4-:R-:W-:Y:S01]  /*38e0*/  ULEA UR41, UR4, UR41, 0x18 ;  /* 0x0000002904297291 */ /* 0x010fe2000f8ec0ff */
[----:B------:R-:W-:Y:S01]  /*38f0*/  UMOV UR37, URZ ;  /* 0x000000ff00257c82 */ /* 0x000fe20008000000 */
[----:B------:R-:W-:Y:S02]  /*3900*/  UISETP.NE.AND UP3, UPT, UR68, URZ, UPT ;  /* 0x000000ff4400728c */ /* 0x000fe4000bf65270 */
[----:B------:R-:W-:Y:S02]  /*3910*/  UIADD3 UR5, UPT, UPT, UR41, 0x8400, URZ ;  /* 0x0000840029057890 */ /* 0x000fe4000fffe0ff */
[----:B------:R-:W-:-:S03]  /*3920*/  UIADD3 UR4, UPT, UPT, UR41, 0x28400, URZ ;  /* 0x0002840029047890 */ /* 0x000fc6000fffe0ff */
[----:B---3--:R-:W2:Y:S01]  /*3930*/  LDS R0, [UR41+0x140] ;  /* 0x00014029ff007984 */ /* 0x008ea20008000800 */
[----:B-1----:R-:W-:Y:S02]  /*3940*/  UIADD3 UR6, UPT, UPT, UR6, 0x3f, URZ ;  /* 0x0000003f06067890 */ /* 0x002fe4000fffe0ff */
[----:B------:R-:W-:Y:S02]  /*3950*/  USHF.R.U32.HI UR5, URZ, 0x4, UR5 ;  /* 0x00000004ff057899 */ /* 0x000fe40008011605 */
[----:B------:R-:W-:Y:S02]  /*3960*/  USHF.R.S32.HI UR64, URZ, 0x1f, UR6 ;  /* 0x0000001fff407899 */ /* 0x000fe40008011406 */
[----:B------:R-:W-:Y:S02]  /*3970*/  USHF.R.U32.HI UR4, URZ, 0x4, UR4 ;  /* 0x00000004ff047899 */ /* 0x000fe40008011604 */
[----:B------:R-:W-:Y:S02]  /*3980*/  ULEA.HI UR64, UR64, UR6, URZ, 0x6 ;  /* 0x0000000640407291 */ /* 0x000fe4000f8f30ff */
[----:B------:R-:W-:-:S02]  /*3990*/  ULOP3.LUT UR5, UR5, 0x3fff, URZ, 0xc0, !UPT ;  /* 0x00003fff05057892 */ /* 0x000fc4000f8ec0ff */
[----:B------:R-:W-:Y:S02]  /*39a0*/  USHF.R.S32.HI UR64, URZ, 0x6, UR64 ;  /* 0x00000006ff407899 */ /* 0x000fe40008011440 */
[----:B------:R-:W-:Y:S02]  /*39b0*/  ULOP3.LUT UR45, UR4, 0x3fff, URZ, 0xc0, !UPT ;  /* 0x00003fff042d7892 */ /* 0x000fe4000f8ec0ff */
[----:B------:R-:W-:Y:S01]  /*39c0*/  UISETP.LT.AND UP0, UPT, UR64, 0x1, UPT ;  /* 0x000000014000788c */ /* 0x000fe2000bf01270 */
[----:B------:R-:W-:Y:S01]  /*39d0*/  UMOV UR62, 0x0 ;  /* 0x00000000003e7882 */ /* 0x000fe20000000000 */
        /* <DEDUP_REMOVED lines=9> */
[----:B------:R-:W-:-:S02]  /*3a70*/  ULOP3.LUT UR44, UR5, 0x10000, URZ, 0xfc, !UPT ;  /* 0x00010000052c7892 */ /* 0x000fc4000f8efcff */
[----:B------:R-:W-:Y:S02]  /*3a80*/  ULOP3.LUT UR45, UR45, 0x10000, URZ, 0xfc, !UPT ;  /* 0x000100002d2d7892 */ /* 0x000fe4000f8efcff */
[----:B------:R-:W-:Y:S01]  /*3a90*/  USEL UR66, UR64, 0x1, !UP0 ;  /* 0x0000000140427887 */ /* 0x000fe2000c000000 */
[----:B------:R-:W-:Y:S01]  /*3aa0*/  UMOV UR52, 0x0 ;  /* 0x0000000000347882 */ /* 0x000fe20000000000 */
[----:B------:R-:W-:Y:S01]  /*3ab0*/  UMOV UR53, 0x10200910 ;  /* 0x1020091000357882 */ /* 0x000fe20000000000 */
[----:B------:R-:W-:Y:S01]  /*3ac0*/  UMOV UR50, 0x0 ;  /* 0x0000000000327882 */ /* 0x000fe20000000000 */
[----:B------:R-:W-:Y:S01]  /*3ad0*/  UMOV UR51, 0x10200910 ;  /* 0x1020091000337882 */ /* 0x000fe20000000000 */
[----:B------:R-:W-:Y:S01]  /*3ae0*/  UMOV UR48, 0x0 ;  /* 0x0000000000307882 */ /* 0x000fe20000000000 */
[----:B--2---:R-:W-:Y:S01]  /*3af0*/  R2UR UR67, R0 ;  /* 0x00000000004372ca */ /* 0x004fe200000e0000 */
[----:B------:R-:W-:-:S14]  /*3b00*/  UMOV UR49, 0x10200910 ;  /* 0x1020091000317882 */ /* 0x000fdc0000000000 */
.L_x_76:
[C---:B------:R-:W-:Y:S02]  /*3b10*/  LEA R0, R8.reuse, UR41, 0x3 ;  /* 0x0000002908007c11 */ /* 0x040fe4000f8e18ff */
[----:B------:R-:W-:Y:S02]  /*3b20*/  SHF.L.U32 R4, R3, 0x1f, RZ ;  /* 0x0000001f03047819 */ /* 0x000fe400000006ff */
[----:B------:R-:W-:Y:S02]  /*3b30*/  LEA R5, R8, UR41, 0x4 ;  /* 0x0000002908057c11 */ /* 0x000fe4000f8e20ff */
[----:B------:R-:W1:Y:S02]  /*3b40*/  SYNCS.PHASECHK.TRANS64.TRYWAIT P0, [R0+URZ+0x90], R4 ;  /* 0x00009004000075a7 */ /* 0x000e6400080011ff */
[----:B-1-3--:R-:W-:Y:S05]  /*3b50*/  @!P0 BRA `(.L_x_69) ;  /* 0x0000007800108947 */ /* 0x00afea0003800000 */
.L_x_205:
[----:B-1----:R-:W1:Y:S01]  /*3b60*/  LDS.128 R4, [R5+0x120] ;  /* 0x0001200005047984 */ /* 0x002e620000000c00 */
[----:B------:R-:W-:Y:S02]  /*3b70*/  VIADD R0, R0, 0xa0 ;  /* 0x000000a000007836 */ /* 0x000fe40000000000 */
[----:B------:R-:W-:Y:S01]  /*3b80*/  VIADD R8, R8, 0x1 ;  /* 0x0000000108087836 */ /* 0x000fe20000000000 */
[----:B------:R-:W-:Y:S01]  /*3b90*/  @!PT LDS RZ, [RZ] ;  /* 0x00000000fffff984 */ /* 0x000fe20000000800 */
[----:B------:R-:W-:Y:S01]  /*3ba0*/  @!PT LDS RZ, [RZ] ;  /* 0x00000000fffff984 */ /* 0x000fe20000000800 */
[----:B------:R-:W-:Y:S01]  /*3bb0*/  @!PT LDS RZ, [RZ] ;  /* 0x00000000fffff984 */ /* 0x000fe20000000800 */
[----:B------:R-:W-:Y:S01]  /*3bc0*/  @!PT LDS RZ, [RZ] ;  /* 0x00000000fffff984 */ /* 0x000fe20000000800 */
[----:B------:R2:W-:Y:S06]  /*3bd0*/  MEMBAR.ALL.CTA ;  /* 0x0000000000007992 */ /* 0x0005ec0000008000 */
[----:B--2---:R-:W2:Y:S01]  /*3be0*/  FENCE.VIEW.ASYNC.S ;  /* 0x00000000000073c6 */ /* 0x004ea20000000000 */
[----:B------:R-:W-:-:S04]  /*3bf0*/  PRMT R0, RZ, 0x654, R0 ;  /* 0x00000654ff007816 */ /* 0x000fc80000000000 */
[----:B--2---:R2:W-:Y:S01]  /*3c00*/  SYNCS.ARRIVE.TRANS64.RED.A1T0 RZ, [R0+URZ], RZ ;  /* 0x000000ff00ff79a7 */ /* 0x0045e200081004ff */
[----:B-1----:R-:W-:Y:S01]  /*3c10*/  LOP3.LUT P1, RZ, R6, 0x1, RZ, 0xc0, !PT ;  /* 0x0000000106ff7812 */ /* 0x002fe2000782c0ff */
[----:B--2---:R-:W-:-:S12]  /*3c20*/  BRA.U UP3, `(.L_x_70) ;  /* 0x0000000503587547 */ /* 0x004fd8000b800000 */
[----:B------:R-:W1:Y:S01]  /*3c30*/  LDCU UR4, c[0x0][0x38c] ;  /* 0x00007180ff0477ac */ /* 0x000e620008000800 */
[----:B------:R-:W-:Y:S02]  /*3c40*/  PLOP3.LUT P2, PT, PT, PT, PT, 0x80, 0x8 ;  /* 0x000000000008781c */ /* 0x000fe40003f4f070 */
[----:B------:R-:W-:Y:S01]  /*3c50*/  SHF.L.U32 R4, R9, 0x1f, RZ ;  /* 0x0000001f09047819 */ /* 0x000fe200000006ff */
[----:B------:R-:W-:Y:S02]  /*3c60*/  ULEA UR46, UR47, UR41, 0x3 ;  /* 0x000000292f2e7291 */ /* 0x000fe4000f8e18ff */
[----:B------:R-:W-:Y:S02]  /*3c70*/  ULEA UR36, UR47, UR67, 0x7 ;  /* 0x000000432f247291 */ /* 0x000fe4000f8e38ff */
[----:B-1----:R-:W-:-:S06]  /*3c80*/  UISETP.GE.AND UP0, UPT, UR4, 0x1, UPT ;  /* 0x000000010400788c */ /* 0x002fcc000bf06270 */
[----:B------:R-:W-:-:S05]  /*3c90*/  PLOP3.LUT P0, PT, PT, PT, UP0, 0x80, 0x8 ;  /* 0x000000000008781c */ /* 0x000fca0003f0f008 */
[----:B------:R-:W-:-:S08]  /*3ca0*/  @UP0 ULEA UR4, UR38, UR41, 0x3 ;  /* 0x0000002926040291 */ /* 0x000fd0000f8e18ff */
[----:B------:R-:W-:-:S04]  /*3cb0*/  @P0 SHF.L.U32 R0, R2, 0x1f, RZ ;  /* 0x0000001f02000819 */ /* 0x000fc800000006ff */
[----:B------:R1:W2:Y:S01]  /*3cc0*/  @P0 SYNCS.PHASECHK.TRANS64.TRYWAIT P2, [UR4], R0 ;  /* 0x00000000ff0005a7 */ /* 0x0002a20008041104 */
[----:B------:R-:W3:Y:S02]  /*3cd0*/  SYNCS.PHASECHK.TRANS64.TRYWAIT P0, [UR46+0xd0], R4 ;  /* 0x0000d004ff0075a7 */ /* 0x000ee4000800112e */
[----:B-123--:R-:W-:Y:S05]  /*3ce0*/  @!P0 BRA `(.L_x_71) ;  /* 0x0000007400c08947 */ /* 0x00efea0003800000 */
.L_x_207:
[----:B------:R-:W-:Y:S01]  /*3cf0*/  UMOV UR42, UR37 ;  /* 0x00000025002a7c82 */ /* 0x000fe20008000000 */
[----:B------:R-:W-:Y:S05]  /*3d00*/  BRA.U !UP0, `(.L_x_72) ;  /* 0x0000000508107547 */ /* 0x000fea000b800000 */
[----:B------:R-:W-:Y:S02]  /*3d10*/  UIADD3 UR42, UPT, UPT, UR66, UR37, URZ ;  /* 0x00000025422a7290 */ /* 0x000fe4000fffe0ff */
[----:B------:R-:W-:Y:S01]  /*3d20*/  UPLOP3.LUT UP2, UPT, UPT, UPT, UPT, 0x40, 0x4 ;  /* 0x000000000004789c */ /* 0x000fe20003f4e870 */
[----:B------:R-:W-:Y:S01]  /*3d30*/  UMOV UR39, UR64 ;  /* 0x0000004000277c82 */ /* 0x000fe20008000000 */
[----:B------:R-:W-:-:S09]  /*3d40*/  UMOV UR5, UR38 ;  /* 0x0000002600057c82 */ /* 0x000fd20008000000 */
.L_x_75:
[----:B------:R-:W-:Y:S01]  /*3d50*/  ULEA UR7, UR5, UR41, 0x3 ;  /* 0x0000002905077291 */ /* 0x000fe2000f8e18ff */
[----:B--23--:R-:W-:Y:S11]  /*3d60*/  @P2 BRA `(.L_x_73) ;  /* 0x00000000000c2947 */ /* 0x00cff60003800000 */
[----:B-1----:R-:W-:Y:S04]  /*3d70*/  SHF.L.U32 R4, R2, 0x1f, RZ ;  /* 0x0000001f02047819 */ /* 0x002fe800000006ff */
[----:B------:R-:W1:Y:S02]  /*3d80*/  SYNCS.PHASECHK.TRANS64.TRYWAIT P0, [UR7], R4 ;  /* 0x00000004ff0075a7 */ /* 0x000e640008001107 */
[----:B-1----:R-:W-:Y:S05]  /*3d90*/  @!P0 BRA `(.L_x_74) ;  /* 0x0000007400ac8947 */ /* 0x002fea0003800000 */
.L_x_73:
[----:B------:R-:W-:Y:S01]  /*3da0*/  UISETP.NE.AND UP0, UPT, UR39, 0x1, UPT ;  /* 0x000000012700788c */ /* 0x000fe2000bf05270 */
[----:B------:R-:W-:Y:S01]  /*3db0*/  PLOP3.LUT P2, PT, PT, PT, PT, 0x80, 0x8 ;  /* 0x000000000008781c */ /* 0x000fe20003f4f070 */
[----:B------:R-:W-:Y:S02]  /*3dc0*/  UIADD3 UR4, UPT, UPT, UR5, 0x1, URZ ;  /* 0x0000000105047890 */ /* 0x000fe4000fffe0ff */
[----:B------:R-:W-:Y:S02]  /*3dd0*/  UIADD3 UR40, UPT, UPT, UR7, 0x20, URZ ;  /* 0x0000002007287890 */ /* 0x000fe4000fffe0ff */
[----:B------:R-:W-:Y:S01]  /*3de0*/  UISETP.NE.AND UP1, UPT, UR4, 0x4, UPT ;  /* 0x000000040400788c */ /* 0x000fe2000bf25270 */
[----:B------:R-:W-:Y:S01]  /*3df0*/  PLOP3.LUT P0, PT, PT, PT, UP0, 0x80, 0x8 ;  /* 0x000000000008781c */ /* 0x000fe20003f0f008 */
[----:B------:R-:W-:Y:S02]  /*3e00*/  UIADD3 UR37, UPT, UPT, UR37, 0x1, URZ ;  /* 0x0000000125257890 */ /* 0x000fe4000fffe0ff */
[----:B------:R-:W-:Y:S02]  /*3e10*/  USEL UR6, URZ, 0x1, UP1 ;  /* 0x00000001ff067887 */ /* 0x000fe40008800000 */
[----:B------:R-:W-:Y:S02]  /*3e20*/  USEL UR38, UR4, URZ, UP1 ;  /* 0x000000ff04267287 */ /* 0x000fe40008800000 */
[----:B------:R-:W-:Y:S02]  /*3e30*/  UIADD3 UR39, UPT, UPT, UR39, -0x1, URZ ;  /* 0xffffffff27277890 */ /* 0x000fe4000fffe0ff */
[----:B------:R-:W-:Y:S01]  /*3e40*/  @UP0 ULEA UR4, UR38, UR41, 0x3 ;  /* 0x0000002926040291 */ /* 0x000fe2000f8e18ff */
[----:B------:R-:W-:Y:S01]  /*3e50*/  LOP3.LUT R2, R2, UR6, RZ, 0x3c, !PT ;  /* 0x0000000602027c12 */ /* 0x000fe2000f8e3cff */
[----:B------:R-:W-:Y:S02]  /*3e60*/  ULEA UR6, UR5, UR45, 0xa ;  /* 0x0000002d05067291 */ /* 0x000fe4000f8e50ff */
[----:B------:R-:W-:Y:S01]  /*3e70*/  UISETP.NE.AND UP0, UPT, UR37, UR42, UPT ;  /* 0x0000002a2500728c */ /* 0x000fe2000bf05270 */
[----:B-1----:R-:W-:Y:S01]  /*3e80*/  @P0 SHF.L.U32 R0, R2, 0x1f, RZ ;  /* 0x0000001f02000819 */ /* 0x002fe200000006ff */
[----:B------:R-:W-:Y:S02]  /*3e90*/  UIADD3 UR34, UPT, UPT, UR6, 0x2, URZ ;  /* 0x0000000206227890 */ /* 0x000fe4000fffe0ff */
[----:B------:R-:W-:Y:S01]  /*3ea0*/  UIADD3 UR30, UPT, UPT, UR6, 0x4, URZ ;  /* 0x00000004061e7890 */ /* 0x000fe2000fffe0ff */
[----:B------:R2:W3:Y:S01]  /*3eb0*/  @P0 SYNCS.PHASECHK.TRANS64.TRYWAIT P2, [UR4], R0 ;  /* 0x00000000ff0005a7 */ /* 0x0004e20008041104 */
[----:B------:R-:W-:Y:S02]  /*3ec0*/  ULEA UR4, UR5, UR44, 0xb ;  /* 0x0000002c05047291 */ /* 0x000fe4000f8e58ff */
[----:B------:R-:W-:Y:S02]  /*3ed0*/  UIADD3 UR26, UPT, UPT, UR6, 0x6, URZ ;  /* 0x00000006061a7890 */ /* 0x000fe4000fffe0ff */
        /* <DEDUP_REMOVED lines=10> */
[----:B------:R-:W-:Y:S01]  /*3f80*/  UIADD3 UR8, UPT, UPT, UR4, 0x406, URZ ;  /* 0x0000040604087890 */ /* 0x000fe2000fffe0ff */
[----:B------:R-:W-:Y:S01]  /*3f90*/  UMOV UR7, 0x40004040 ;  /* 0x4000404000077882 */ /* 0x000fe20000000000 */
[----:B------:R-:W-:Y:S01]  /*3fa0*/  UMOV UR5, 0x40004040 ;  /* 0x4000404000057882 */ /* 0x000fe20000000000 */
[----:B------:R-:W-:Y:S01]  /*3fb0*/  UMOV UR35, 0x40004040 ;  /* 0x4000404000237882 */ /* 0x000fe20000000000 */
[----:B------:R1:W-:Y:S01]  /*3fc0*/  UTCHMMA.2CTA gdesc[UR4], gdesc[UR6], tmem[UR36], tmem[UR62], idesc[UR63], UP2 ;  /* 0x00ff3e06040075ea */ /* 0x0003e20009200024 */
[----:B------:R-:W-:Y:S01]  /*3fd0*/  UPLOP3.LUT UP2, UPT, UPT, UPT, UPT, 0x80, 0x8 ;  /* 0x000000000008789c */ /* 0x000fe20003f4f070 */
[----:B------:R-:W-:Y:S01]  /*3fe0*/  UMOV UR33, 0x40004040 ;  /* 0x4000404000217882 */ /* 0x000fe20000000000 */
[----:B------:R-:W-:Y:S01]  /*3ff0*/  UMOV UR31, 0x40004040 ;  /* 0x40004040001f7882 */ /* 0x000fe20000000000 */
[----:B------:R2:W-:Y:S01]  /*4000*/  UTCHMMA.2CTA gdesc[UR32], gdesc[UR34], tmem[UR36], tmem[UR60], idesc[UR61], UPT ;  /* 0x00ff3c22200075ea */ /* 0x0005e2000ba00024 */
        /* <DEDUP_REMOVED lines=14> */
[----:B------:R-:W-:Y:S01]  /*40f0*/  UMOV UR9, 0x40004040 ;  /* 0x4000404000097882 */ /* 0x000fe20000000000 */
[----:B------:R2:W-:Y:S01]  /*4100*/  UTCHMMA.2CTA gdesc[UR12], gdesc[UR14], tmem[UR36], tmem[UR50], idesc[UR51], UPT ;  /* 0x00ff320e0c0075ea */ /* 0x0005e2000ba00024 */
[----:B------:R2:W-:Y:S01]  /*4110*/  UTCHMMA.2CTA gdesc[UR8], gdesc[UR10], tmem[UR36], tmem[UR48], idesc[UR49], UPT ;  /* 0x00ff300a080075ea */ /* 0x0005e2000ba00024 */
[----:B------:R2:W-:Y:S01]  /*4120*/  UTCBAR.2CTA.MULTICAST [UR40], URZ, UR43 ;  /* 0x000000ff280073e9 */ /* 0x0005e2000820082b */
[----:B-1----:R-:W-:Y:S01]  /*4130*/  UMOV UR5, UR38 ;  /* 0x0000002600057c82 */ /* 0x002fe20008000000 */
[----:B------:R-:W-:Y:S05]  /*4140*/  BRA.U UP0, `(.L_x_75) ;  /* 0xfffffffd00007547 */ /* 0x000fea000b83ffff */
.L_x_72:
[----:B------:R-:W-:Y:S01]  /*4150*/  UIADD3 UR4, UPT, UPT, UR46, 0xb0, URZ ;  /* 0x000000b02e047890 */ /* 0x000fe2000fffe0ff */
[----:B------:R-:W-:-:S08]  /*4160*/  UMOV UR37, UR42 ;  /* 0x0000002a00257c82 */ /* 0x000fd00008000000 */
[----:B------:R4:W-:Y:S01]  /*4170*/  UTCBAR.2CTA.MULTICAST [UR4], URZ, UR65 ;  /* 0x000000ff040073e9 */ /* 0x0009e20008200841 */
[----:B------:R-:W-:Y:S02]  /*4180*/  NOP ;  /* 0x0000000000007918 */ /* 0x000fe40000000000 */
.L_x_70:
[----:B----4-:R-:W-:Y:S01]  /*4190*/  UIADD3 UR4, UPT, UPT, UR47, 0x1, URZ ;  /* 0x000000012f047890 */ /* 0x010fe2000fffe0ff */
[----:B------:R-:W-:-:S03]  /*41a0*/  ISETP.NE.AND P0, PT, R8, 0x2, PT ;  /* 0x000000020800780c */ /* 0x000fc60003f05270 */
[----:B------:R-:W-:Y:S01]  /*41b0*/  UISETP.NE.AND UP0, UPT, UR4, 0x4, UPT ;  /* 0x000000040400788c */ /* 0x000fe2000bf05270 */
[----:B-12---:R-:W-:Y:S02]  /*41c0*/  SEL R0, RZ, 0x1, P0 ;  /* 0x00000001ff007807 */ /* 0x006fe40000000000 */
[----:B------:R-:W-:Y:S01]  /*41d0*/  SEL R8, R8, RZ, P0 ;  /* 0x000000ff08087207 */ /* 0x000fe20000000000 */
[----:B------:R-:W-:Y:S01]  /*41e0*/  USEL UR5, URZ, 0x1, UP0 ;  /* 0x00000001ff057887 */ /* 0x000fe20008000000 */
[----:B------:R-:W-:Y:S01]  /*41f0*/  LOP3.LUT R3, R3, R0, RZ, 0x3c, !PT ;  /* 0x0000000003037212 */ /* 0x000fe200078e3cff */
[----:B------:R-:W-:-:S04]  /*4200*/  USEL UR47, UR4, URZ, UP0 ;  /* 0x000000ff042f7287 */ /* 0x000fc80008000000 */
[----:B------:R-:W-:Y:S01]  /*4210*/  LOP3.LUT R9, R9, UR5, RZ, 0x3c, !PT ;  /* 0x0000000509097c12 */ /* 0x000fe2000f8e3cff */
[----:B------:R-:W-:Y:S07]  /*4220*/  @P1 BRA `(.L_x_76) ;  /* 0xfffffff800381947 */ /* 0x000fee000383ffff */
[----:B------:R-:W1:Y:S01]  /*4230*/  S2UR UR8, SR_CgaCtaId ;  /* 0x00000000000879c3 */ /* 0x000e620000008800 */
[----:B------:R-:W-:Y:S01]  /*4240*/  ELECT P0, URZ, PT ;  /* 0x0000000000ff782f */ /* 0x000fe20003800000 */
[----:B------:R-:W-:Y:S01]  /*4250*/  HFMA2 R0, -RZ, RZ, 0, 5.9604644775390625e-08 ;  /* 0x00000001ff007431 */ /* 0x000fe200000001ff */
[----:B------:R-:W-:-:S05]  /*4260*/  UMOV UR4, 0x40 ;  /* 0x0000004000047882 */ /* 0x000fca0000000000 */
[----:B------:R-:W-:Y:S01]  /*4270*/  UVIRTCOUNT.DEALLOC.SMPOOL 0x80 ;  /* 0x000000800000784c */ /* 0x000fe20000000000 */
[----:B------:R-:W-:Y:S02]  /*4280*/  UISETP.NE.AND UP1, UPT, UR68, URZ, UPT ;  /* 0x000000ff4400728c */ /* 0x000fe4000bf25270 */
[----:B-1----:R-:W-:-:S09]  /*4290*/  ULEA UR8, UR8, UR4, 0x18 ;  /* 0x0000000408087291 */ /* 0x002fd2000f8ec0ff */
[----:B------:R1:W-:Y:S01]  /*42a0*/  @P0 STS.U8 [UR8+0x1c], R0 ;  /* 0x00001c00ff000988 */ /* 0x0003e20008000008 */
[----:B------:R-:W-:Y:S05]  /*42b0*/  BRA.U UP1, `(.L_x_77) ;  /* 0x0000000101a07547 */ /* 0x000fea000b800000 */
[----:B------:R-:W-:Y:S01]  /*42c0*/  UIADD3 UR7, UPT, UPT, UR41, 0xd0, URZ ;  /* 0x000000d029077890 */ /* 0x000fe2000fffe0ff */
[----:B------:R-:W-:-:S03]  /*42d0*/  SHF.L.U32 R2, R9, 0x1f, RZ ;  /* 0x0000001f09027819 */ /* 0x000fc600000006ff */
[----:B------:R-:W-:-:S09]  /*42e0*/  ULEA UR4, UR47, UR7, 0x3 ;  /* 0x000000072f047291 */ /* 0x000fd2000f8e18ff */
[----:B------:R-:W2:Y:S02]  /*42f0*/  SYNCS.PHASECHK.TRANS64.TRYWAIT P0, [UR4], R2 ;  /* 0x00000002ff0075a7 */ /* 0x000ea40008001104 */
[----:B--2---:R-:W-:Y:S05]  /*4300*/  @!P0 BRA `(.L_x_78) ;  /* 0x0000007000688947 */ /* 0x004fea0003800000 */
.L_x_210:
        /* <DEDUP_REMOVED lines=9> */
.L_x_212:
        /* <DEDUP_REMOVED lines=9> */
.L_x_214:
[----:B------:R-:W-:-:S04]  /*4430*/  UIADD3 UR4, UPT, UPT, UR4, 0x1, URZ ;  /* 0x0000000104047890 */ /* 0x000fc8000fffe0ff */
[----:B------:R-:W-:-:S04]  /*4440*/  UISETP.NE.AND UP0, UPT, UR4, 0x4, UPT ;  /* 0x000000040400788c */ /* 0x000fc8000bf05270 */
[----:B------:R-:W-:Y:S02]  /*4450*/  USEL UR5, URZ, 0x1, UP0 ;  /* 0x00000001ff057887 */ /* 0x000fe40008000000 */
[----:B------:R-:W-:-:S04]  /*4460*/  USEL UR4, UR4, URZ, UP0 ;  /* 0x000000ff04047287 */ /* 0x000fc80008000000 */
[----:B------:R-:W-:Y:S01]  /*4470*/  ULEA UR4, UR4, UR7, 0x3 ;  /* 0x0000000704047291 */ /* 0x000fe2000f8e18ff */
[----:B------:R-:W-:-:S04]  /*4480*/  LOP3.LUT R2, R2, UR5, RZ, 0x3c, !PT ;  /* 0x0000000502027c12 */ /* 0x000fc8000f8e3cff */
[----:B------:R-:W-:Y:S01]  /*4490*/  SHF.L.U32 R2, R2, 0x1f, RZ ;  /* 0x0000001f02027819 */ /* 0x000fe200000006ff */
[----:B-1----:R-:W-:-:S04]  /*44a0*/  IMAD.U32 R0, RZ, RZ, UR4 ;  /* 0x00000004ff007e24 */ /* 0x002fc8000f8e00ff */
[----:B------:R1:W2:Y:S03]  /*44b0*/  SYNCS.PHASECHK.TRANS64.TRYWAIT P0, [R0+URZ], R2 ;  /* 0x00000002000075a7 */ /* 0x0002a600080011ff */
[----:B--2---:R-:W-:Y:S05]  /*44c0*/  @!P0 NANOSLEEP.SYNCS 0x989680 ;  /* 0x009896800000895d */ /* 0x004fea0003900000 */
[----:B------:R-:W2:Y:S02]  /*44d0*/  @!P0 SYNCS.PHASECHK.TRANS64 P0, [R0+URZ], R2 ;  /* 0x00000002000085a7 */ /* 0x000ea400080010ff */
[----:B--2---:R-:W-:Y:S05]  /*44e0*/  @P0 BRA `(.L_x_81) ;  /* 0x0000000000200947 */ /* 0x004fea0003800000 */
.L_x_82:
[----:B--2---:R2:W4:Y:S02]  /*44f0*/  SYNCS.PHASECHK.TRANS64.TRYWAIT P0, [R0+URZ], R2 ;  /* 0x00000002000075a7 */ /* 0x00452400080011ff */
[----:B----4-:R-:W-:Y:S05]  /*4500*/  @!P0 NANOSLEEP.SYNCS 0x989680 ;  /* 0x009896800000895d */ /* 0x010fea0003900000 */
[----:B------:R-:W4:Y:S02]  /*4510*/  @!P0 SYNCS.PHASECHK.TRANS64 P0, [R0+URZ], R2 ;  /* 0x00000002000085a7 */ /* 0x000f2400080010ff */
[----:B----4-:R-:W-:Y:S05]  /*4520*/  @!P0 BRA `(.L_x_82) ;  /* 0xfffffffc00f08947 */ /* 0x010fea000383ffff */
[----:B------:R-:W-:Y:S05]  /*4530*/  BRA `(.L_x_81) ;  /* 0x00000000000c7947 */ /* 0x000fea0003800000 */
.L_x_77:
[----:B------:R-:W-:-:S04]  /*4540*/  UIADD3 UR4, UPT, UPT, UR41, 0x110, URZ ;  /* 0x0000011029047890 */ /* 0x000fc8000fffe0ff */
[----:B------:R-:W-:-:S09]  /*4550*/  UPRMT UR4, UR69, 0x654, UR4 ;  /* 0x0000065445047896 */ /* 0x000fd20008000004 */
[----:B------:R-:W-:Y:S03]  /*4560*/  SYNCS.ARRIVE.TRANS64.RED.A1T0 RZ, [UR4], RZ ;  /* 0x000000ffffff79a7 */ /* 0x000fe60008100404 */
.L_x_81:
[----:B-12---:R-:W-:Y:S01]  /*4570*/  SHF.L.U32 R2, RZ, 0x1f, RZ ;  /* 0x0000001fff027819 */ /* 0x006fe200000006ff */
[----:B------:R-:W-:Y:S01]  /*4580*/  UIADD3 UR4, UPT, UPT, UR41, 0x110, URZ ;  /* 0x0000011029047890 */ /* 0x000fe2000fffe0ff */
[----:B------:R-:W-:Y:S02]  /*4590*/  PLOP3.LUT P0, PT, PT, PT, UP1, 0x80, 0x8 ;  /* 0x000000000008781c */ /* 0x000fe40003f0f018 */
[----:B------:R-:W1:Y:S02]  /*45a0*/  SYNCS.PHASECHK.TRANS64.TRYWAIT P1, [UR41+0x110], R2 ;  /* 0x00011002ff0075a7 */ /* 0x000e640008021129 */
[----:B-1----:R-:W-:Y:S09]  /*45b0*/  @!P1 BRA `(.L_x_83) ;  /* 0x0000007000049947 */ /* 0x002ff20003800000 */
.L_x_216:
[----:B------:R-:W-:Y:S01]  /*45c0*/  @!UP1 UPRMT UR4, UR69, 0x654, UR4 ;  /* 0x0000065445049896 */ /* 0x000fe20008000004 */
[----:B------:R-:W-:Y:S01]  /*45d0*/  UMOV UR5, 0xffff ;  /* 0x0000ffff00057882 */ /* 0x000fe20000000000 */
[----:B------:R-:W-:-:S07]  /*45e0*/  UMOV UR6, 0x1 ;  /* 0x0000000100067882 */ /* 0x000fce0000000000 */
[----:B------:R-:W-:Y:S01]  /*45f0*/  @!P0 SYNCS.ARRIVE.TRANS64.RED.A1T0 RZ, [UR4], RZ ;  /* 0x000000ffffff89a7 */ /* 0x000fe20008100404 */
[----:B------:R-:W-:Y:S01]  /*4600*/  NOP ;  /* 0x0000000000007918 */ /* 0x000fe20000000000 */
[----:B-1----:R-:W1:Y:S01]  /*4610*/  LDS R0, [UR8+0x14] ;  /* 0x00001408ff007984 */ /* 0x002e620008000800 */
[----:B------:R-:W-:-:S04]  /*4620*/  ULOP3.LUT UR4, UR67, 0xffff, URZ, 0xc0, !UPT ;  /* 0x0000ffff43047892 */ /* 0x000fc8000f8ec0ff */
[----:B------:R-:W-:-:S04]  /*4630*/  USHF.R.U32.HI UR4, URZ, 0x5, UR4 ;  /* 0x00000005ff047899 */ /* 0x000fc80008011604 */
[----:B------:R-:W-:Y:S02]  /*4640*/  USHF.L.U32 UR5, UR5, UR4, URZ ;  /* 0x0000000405057299 */ /* 0x000fe400080006ff */
[----:B------:R-:W-:-:S04]  /*4650*/  USHF.L.U32 UR4, UR6, UR4, URZ ;  /* 0x0000000406047299 */ /* 0x000fc800080006ff */
[----:B-1----:R-:W-:-:S04]  /*4660*/  LOP3.LUT R0, R0, UR5, RZ, 0xc0, !PT ;  /* 0x0000000500007c12 */ /* 0x002fc8000f8ec0ff */
[----:B------:R-:W-:-:S13]  /*4670*/  ISETP.NE.AND P0, PT, R0, UR5, PT ;  /* 0x0000000500007c0c */ /* 0x000fda000bf05270 */
[----:B------:R-:W-:Y:S05]  /*4680*/  @P0 BRA `(.L_x_84) ;  /* 0x0000000000580947 */ /* 0x000fea0003800000 */
[----:B------:R-:W1:Y:S02]  /*4690*/  LDS R0, [UR8+0x18] ;  /* 0x00001808ff007984 */ /* 0x000e640008000800 */
[----:B-1----:R-:W-:-:S04]  /*46a0*/  LOP3.LUT R0, R0, UR4, RZ, 0xc0, !PT ;  /* 0x0000000400007c12 */ /* 0x002fc8000f8ec0ff */
[----:B------:R-:W-:-:S13]  /*46b0*/  ISETP.NE.AND P0, PT, R0, UR4, PT ;  /* 0x0000000400007c0c */ /* 0x000fda000bf05270 */
[----:B------:R-:W-:Y:S05]  /*46c0*/  @P0 BRA `(.L_x_85) ;  /* 0x00000000003c0947 */ /* 0x000fea0003800000 */
[----:B------:R-:W1:Y:S01]  /*46d0*/  S2R R2, SR_LANEID ;  /* 0x0000000000027919 */ /* 0x000e620000000000 */
[----:B------:R-:W-:-:S06]  /*46e0*/  ULOP3.LUT UR5, URZ, UR5, URZ, 0x33, !UPT ;  /* 0x00000005ff057292 */ /* 0x000fcc000f8e33ff */
[----:B------:R-:W-:-:S04]  /*46f0*/  IMAD.U32 R0, RZ, RZ, UR5 ;  /* 0x00000005ff007e24 */ /* 0x000fc8000f8e00ff */
[----:B------:R2:W4:Y:S02]  /*4700*/  REDUX UR7, R0 ;  /* 0x00000000000773c4 */ /* 0x0005240000000000 */
[----:B------:R1:W-:Y:S01]  /*4710*/  UTCATOMSWS.AND URZ, UR5 ;  /* 0x0000000500ff79e3 */ /* 0x0003e20008000000 */
[----:B--2---:R-:W-:Y:S01]  /*4720*/  LOP3.LUT R0, RZ, UR4, RZ, 0x33, !PT ;  /* 0x00000004ff007c12 */ /* 0x004fe2000f8e33ff */
[----:B------:R-:W-:Y:S02]  /*4730*/  VOTEU.ANY UR4, UPT, PT ;  /* 0x0000000000047886 */ /* 0x000fe400038e0100 */
[----:B------:R-:W-:Y:S02]  /*4740*/  UFLO.U32 UR4, UR4 ;  /* 0x00000004000472bd */ /* 0x000fe400080e0000 */
[----:B------:R-:W2:Y:S04]  /*4750*/  REDUX UR6, R0 ;  /* 0x00000000000673c4 */ /* 0x000ea80000000000 */
[----:B-1----:R-:W-:-:S02]  /*4760*/  ISETP.EQ.U32.AND P0, PT, R2, UR4, PT ;  /* 0x0000000402007c0c */ /* 0x002fc4000bf02070 */
[----:B----4-:R-:W-:-:S11]  /*4770*/  MOV R2, UR7 ;  /* 0x0000000700027c02 */ /* 0x010fd60008000f00 */
[----:B------:R1:W-:Y:S01]  /*4780*/  @P0 ATOMS.AND RZ, [UR8+0x14], R2 ;  /* 0x00001402ffff098c */ /* 0x0003e2000a800008 */
[----:B--2---:R-:W-:-:S05]  /*4790*/  IMAD.U32 R0, RZ, RZ, UR6 ;  /* 0x00000006ff007e24 */ /* 0x004fca000f8e00ff */
[----:B------:R1:W-:Y:S01]  /*47a0*/  @P0 ATOMS.AND RZ, [UR8+0x18], R0 ;  /* 0x00001800ffff098c */ /* 0x0003e2000a800008 */
[----:B------:R-:W-:Y:S05]  /*47b0*/  BRA `(.L_x_86) ;  /* 0x0000000000147947 */ /* 0x000fea0003800000 */
.L_x_85:
[----:B------:R-:W-:Y:S02]  /*47c0*/  MOV R2, 0x47e0 ;  /* 0x000047e000027802 */ /* 0x000fe40000000f00 */
[----:B---3-5:R-:W-:Y:S05]  /*47d0*/  CALL.REL.NOINC `($__internal_0_$__cuda_sm10x_tcgen05_guardrail_trap_col_being_dealloced_not_returned_by_alloc) ;  /* 0x0000007400947944 */ /* 0x028fea0003c00000 */
[----:B------:R-:W-:Y:S05]  /*47e0*/  BRA `(.L_x_86) ;  /* 0x0000000000087947 */ /* 0x000fea0003800000 */
.L_x_84:
[----:B------:R-:W-:Y:S02]  /*47f0*/  MOV R2, 0x4810 ;  /* 0x0000481000027802 */ /* 0x000fe40000000f00 */
[----:B---3-5:R-:W-:Y:S05]  /*4800*/  CALL.REL.NOINC `($__internal_2_$__cuda_sm10x_tcgen05_guardrail_trap_unallocated_columns_being_dealloced) ;  /* 0x0000007400a07944 */ /* 0x028fea0003c00000 */
.L_x_86:
[----:B------:R-:W-:Y:S01]  /*4810*/  NOP ;  /* 0x0000000000007918 */ /* 0x000fe20000000000 */
[----:B------:R-:W-:Y:S05]  /*4820*/  EXIT ;  /* 0x000000000000794d */ /* 0x000fea0003800000 */
.L_x_57:
[----:B------:R-:W-:-:S09]  /*4830*/  UISETP.NE.OR UP0, UPT, UR21, 0x3, !UP4 ;  /* 0x000000031500788c */ /* 0x000fd2000e705670 */
[----:B------:R-:W-:Y:S05]  /*4840*/  BRA.U UP0, `(.L_x_87) ;  /* 0x0000001500c47547 */ /* 0x000fea000b800000 */
[----:B------:R-:W2:Y:S01]  /*4850*/  LDCU UR37, c[0x0][0x370] ;  /* 0x00006e00ff2577ac */ /* 0x000ea20008000800 */
[----:B------:R-:W3:Y:S01]  /*4860*/  LDC.64 R16, c[0x0][0x348] ;  /* 0x0000d200ff107b82 */ /* 0x000ee20000000a00 */
[----:B------:R-:W-:Y:S01]  /*4870*/  HFMA2 R14, -RZ, RZ, 0, 0 ;  /* 0x00000000ff0e7431 */ /* 0x000fe200000001ff */
[----:B------:R-:W-:Y:S01]  /*4880*/  MOV R13, RZ ;  /* 0x000000ff000d7202 */ /* 0x000fe20000000f00 */
[----:B------:R-:W2:Y:S01]  /*4890*/  LDCU.128 UR48, c[0x0][0xb10] ;  /* 0x00016200ff3077ac */ /* 0x000ea20008000c00 */
[----:B------:R-:W-:Y:S01]  /*48a0*/  HFMA2 R7, -RZ, RZ, 0, 0.0078125 ;  /* 0x00002000ff077431 */ /* 0x000fe200000001ff */
[----:B------:R-:W4:Y:S03]  /*48b0*/  LDCU UR31, c[0x0][0x374] ;  /* 0x00006e80ff1f77ac */ /* 0x000f260008000800 */
[----:B------:R-:W1:Y:S01]  /*48c0*/  LDC.64 R2, c[0x0][0x888] ;  /* 0x00022200ff027b82 */ /* 0x000e620000000a00 */
[----:B------:R-:W4:Y:S01]  /*48d0*/  LDCU UR15, c[0x0][0xb0c] ;  /* 0x00016180ff0f77ac */ /* 0x000f220008000800 */
[----:B------:R-:W3:Y:S06]  /*48e0*/  LDCU UR46, c[0x0][0xb20] ;  /* 0x00016400ff2e77ac */ /* 0x000eec0008000800 */
[----:B------:R-:W1:Y:S01]  /*48f0*/  LDC.64 R4, c[0x0][0x890] ;  /* 0x00022400ff047b82 */ /* 0x000e620000000a00 */
[----:B------:R-:W3:Y:S01]  /*4900*/  LDCU UR4, c[0x0][0xb30] ;  /* 0x00016600ff0477ac */ /* 0x000ee20008000800 */
[----:B--2---:R-:W-:-:S02]  /*4910*/  UIMAD.WIDE.U32 UR6, UR37, UR48, URZ ;  /* 0x00000030250672a5 */ /* 0x004fc4000f8e00ff */
[----:B----4-:R-:W-:Y:S01]  /*4920*/  UIMAD.WIDE.U32 UR8, UR31, UR51, URZ ;  /* 0x000000331f0872a5 */ /* 0x010fe2000f8e00ff */
[----:B------:R-:W-:Y:S01]  /*4930*/  UMOV UR21, 0x400 ;  /* 0x0000040000157882 */ /* 0x000fe20000000000 */
[----:B------:R-:W-:Y:S02]  /*4940*/  UPLOP3.LUT UP1, UPT, UPT, UPT, UPT, 0x40, 0x4 ;  /* 0x000000000004789c */ /* 0x000fe40003f2e870 */
[----:B------:R-:W-:Y:S01]  /*4950*/  ULEA UR21, UR52, UR21, 0x18 ;  /* 0x0000001534157291 */ /* 0x000fe2000f8ec0ff */
[----:B------:R-:W-:Y:S02]  /*4960*/  UMOV UR6, UR7 ;  /* 0x0000000700067c82 */ /* 0x000fe40008000000 */
[----:B------:R-:W-:Y:S01]  /*4970*/  UMOV UR38, UR9 ;  /* 0x0000000900267c82 */ /* 0x000fe20008000000 */
[----:B------:R-:W-:Y:S02]  /*4980*/  UISETP.GE.AND UP0, UPT, UR45, 0x1, UPT ;  /* 0x000000012d00788c */ /* 0x000fe4000bf06270 */
[----:B------:R-:W-:Y:S01]  /*4990*/  UISETP.NE.AND UP4, UPT, UR45, 0x1, UPT ;  /* 0x000000012d00788c */ /* 0x000fe2000bf85270 */
[----:B------:R-:W2:Y:S01]  /*49a0*/  LDCU.64 UR22, c[0x0][0xb28] ;  /* 0x00016500ff1677ac */ /* 0x000ea20008000a00 */
[----:B------:R-:W-:-:S02]  /*49b0*/  UISETP.NE.AND UP6, UPT, UR15, 0x1, UPT ;  /* 0x000000010f00788c */ /* 0x000fc4000bfc5270 */
[----:B------:R-:W-:Y:S02]  /*49c0*/  UISETP.NE.AND UP5, UPT, UR50, 0x1, UPT ;  /* 0x000000013200788c */ /* 0x000fe4000bfa5270 */
[----:B------:R-:W-:Y:S02]  /*49d0*/  UIADD3 UR41, UPT, UPT, UR21, 0x40, URZ ;  /* 0x0000004015297890 */ /* 0x000fe4000fffe0ff */
[----:B------:R-:W-:Y:S02]  /*49e0*/  UIADD3 UR33, UPT, UPT, UR21, 0x48, URZ ;  /* 0x0000004815217890 */ /* 0x000fe4000fffe0ff */
[----:B------:R-:W-:Y:S02]  /*49f0*/  UIADD3 UR25, UPT, UPT, UR21, 0x50, URZ ;  /* 0x0000005015197890 */ /* 0x000fe4000fffe0ff */
[----:B------:R-:W-:Y:S02]  /*4a00*/  UIADD3 UR17, UPT, UPT, UR21, 0x58, URZ ;  /* 0x0000005815117890 */ /* 0x000fe4000fffe0ff */
[----:B------:R-:W-:-:S02]  /*4a10*/  USHF.R.U32.HI UR39, URZ, UR49, UR6 ;  /* 0x00000031ff277299 */ /* 0x000fc40008011606 */
[----:B---3--:R-:W-:Y:S02]  /*4a20*/  USHF.R.U32.HI UR38, URZ, UR46, UR38 ;  /* 0x0000002eff267299 */ /* 0x008fe40008011626 */
[----:B------:R-:W-:-:S11]  /*4a30*/  UISETP.NE.AND UP3, UPT, UR4, 0x1, UPT ;  /* 0x000000010400788c */ /* 0x000fd6000bf65270 */
.L_x_102:
[C---:B------:R-:W-:Y:S02]  /*4a40*/  LEA R12, R14.reuse, UR21, 0x3 ;  /* 0x000000150e0c7c11 */ /* 0x040fe4000f8e18ff */
[----:B------:R-:W-:Y:S02]  /*4a50*/  SHF.L.U32 R0, R13, 0x1f, RZ ;  /* 0x0000001f0d007819 */ /* 0x000fe400000006ff */
[----:B------:R-:W-:Y:S02]  /*4a60*/  LEA R8, R14, UR21, 0x4 ;  /* 0x000000150e087c11 */ /* 0x000fe4000f8e20ff */
[----:B---3--:R-:W3:Y:S02]  /*4a70*/  SYNCS.PHASECHK.TRANS64.TRYWAIT P0, [R12+URZ+0x90], R0 ;  /* 0x000090000c0075a7 */ /* 0x008ee400080011ff */
[----:B---3--:R-:W-:Y:S05]  /*4a80*/  @!P0 BRA `(.L_x_88) ;  /* 0x0000006800e88947 */ /* 0x008fea0003800000 */
.L_x_217:
[----:B------:R-:W4:Y:S01]  /*4a90*/  LDS.128 R8, [R8+0x120] ;  /* 0x0001200008087984 */ /* 0x000f220000000c00 */
[----:B------:R-:W-:Y:S01]  /*4aa0*/  UISETP.GE.AND UP0, UPT, UR45, 0x1, UPT ;  /* 0x000000012d00788c */ /* 0x000fe2000bf06270 */
[----:B------:R-:W-:Y:S01]  /*4ab0*/  @!PT LDS RZ, [RZ] ;  /* 0x00000000fffff984 */ /* 0x000fe20000000800 */
[----:B------:R-:W-:Y:S01]  /*4ac0*/  @!PT LDS RZ, [RZ] ;  /* 0x00000000fffff984 */ /* 0x000fe20000000800 */
[----:B------:R-:W-:Y:S01]  /*4ad0*/  @!PT LDS RZ, [RZ] ;  /* 0x00000000fffff984 */ /* 0x000fe20000000800 */
[----:B------:R-:W-:Y:S01]  /*4ae0*/  @!PT LDS RZ, [RZ] ;  /* 0x00000000fffff984 */ /* 0x000fe20000000800 */
[----:B------:R1:W-:Y:S06]  /*4af0*/  MEMBAR.ALL.CTA ;  /* 0x0000000000007992 */ /* 0x0003ec0000008000 */
[----:B-1----:R-:W1:Y:S01]  /*4b00*/  FENCE.VIEW.ASYNC.S ;  /* 0x00000000000073c6 */ /* 0x002e620000000000 */
[----:B----4-:R-:W-:Y:S11]  /*4b10*/  LOP3.LUT P0, RZ, R10, 0x1, RZ, 0xc0, !PT ;  /* 0x000000010aff7812 */ /* 0x010ff6000780c0ff */
[----:B------:R-:W-:Y:S02]  /*4b20*/  @!UPT UIADD3 URZ, UPT, UPT, URZ, URZ, URZ ;  /* 0x000000fffffff290 */ /* 0x000fe4000fffe0ff */
[----:B-1----:R-:W-:Y:S01]  /*4b30*/  VOTEU.ANY UP2, P0 ;  /* 0x0000000000ff7886 */ /* 0x002fe20000040100 */
[----:B------:R-:W-:Y:S11]  /*4b40*/  PLOP3.LUT P0, PT, PT, PT, UP2, 0x80, 0x8 ;  /* 0x000000000008781c */ /* 0x000ff60003f0f028 */
[----:B------:R-:W-:Y:S02]  /*4b50*/  @!UPT UIADD3 URZ, UPT, UPT, URZ, URZ, URZ ;  /* 0x000000fffffff290 */ /* 0x000fe4000fffe0ff */
[----:B---3--:R-:W-:Y:S02]  /*4b60*/  @P0 SHF.R.U32.HI R0, RZ, 0x10, R9 ;  /* 0x00000010ff000819 */ /* 0x008fe40000011609 */
[----:B------:R-:W-:Y:S02]  /*4b70*/  @P0 MOV R6, R8 ;  /* 0x0000000800060202 */ /* 0x000fe40000000f00 */
[----:B------:R-:W-:Y:S01]  /*4b80*/  @P0 R2UR UR4, R0 ;  /* 0x00000000000402ca */ /* 0x000fe200000e0000 */
[----:B------:R-:W-:Y:S01]  /*4b90*/  VIADD R0, R12, 0xa0 ;  /* 0x000000a00c007836 */ /* 0x000fe20000000000 */
[----:B------:R-:W-:Y:S02]  /*4ba0*/  @P0 LOP3.LUT R8, R9, 0xffff, RZ, 0xc0, !PT ;  /* 0x0000ffff09080812 */ /* 0x000fe400078ec0ff */
[----:B------:R-:W-:Y:S02]  /*4bb0*/  @P0 R2UR UR6, R6 ;  /* 0x00000000060602ca */ /* 0x000fe400000e0000 */
[----:B------:R-:W-:Y:S02]  /*4bc0*/  PRMT R0, RZ, 0x654, R0 ;  /* 0x00000654ff007816 */ /* 0x000fe40000000000 */
[----:B------:R-:W-:Y:S02]  /*4bd0*/  @P0 R2UR UR5, R8 ;  /* 0x00000000080502ca */ /* 0x000fe400000e0000 */
[----:B------:R1:W-:Y:S03]  /*4be0*/  SYNCS.ARRIVE.TRANS64.RED.A1T0 RZ, [R0+URZ], RZ ;  /* 0x000000ff00ff79a7 */ /* 0x0003e600081004ff */
[----:B------:R-:W-:Y:S04]  /*4bf0*/  @UP2 UMOV UR30, UR4 ;  /* 0x00000004001e2c82 */ /* 0x000fe80008000000 */
[----:B------:R-:W-:Y:S04]  /*4c00*/  @UP2 UMOV UR14, UR6 ;  /* 0x00000006000e2c82 */ /* 0x000fe80008000000 */
[----:B------:R-:W-:Y:S01]  /*4c10*/  @UP2 UMOV UR13, UR5 ;  /* 0x00000005000d2c82 */ /* 0x000fe20008000000 */
[----:B------:R-:W-:Y:S05]  /*4c20*/  BRA.U !UP0, `(.L_x_89) ;  /* 0x0000000108a47547 */ /* 0x000fea000b800000 */
[----:B------:R-:W-:Y:S02]  /*4c30*/  UIMAD.WIDE.U32 UR18, UR13, UR51, URZ ;  /* 0x000000330d1272a5 */ /* 0x000fe4000f8e00ff */
[----:B------:R-:W-:Y:S02]  /*4c40*/  UIMAD.WIDE.U32 UR26, UR14, UR48, URZ ;  /* 0x000000300e1a72a5 */ /* 0x000fe4000f8e00ff */
[----:B------:R-:W-:Y:S02]  /*4c50*/  USEL UR4, UR31, UR38, !UP5 ;  /* 0x000000261f047287 */ /* 0x000fe4000e800000 */
[----:B------:R-:W-:Y:S02]  /*4c60*/  USEL UR7, UR37, UR39, !UP6 ;  /* 0x0000002725077287 */ /* 0x000fe4000f000000 */
[----:B--2---:R-:W-:Y:S02]  /*4c70*/  UIMAD.WIDE.U32 UR8, UR4, UR22, URZ ;  /* 0x00000016040872a5 */ /* 0x004fe4000f8e00ff */
[----:B------:R-:W-:Y:S01]  /*4c80*/  UIMAD.WIDE.U32 UR10, UR7, UR22, URZ ;  /* 0x00000016070a72a5 */ /* 0x000fe2000f8e00ff */
[----:B------:R-:W-:Y:S02]  /*4c90*/  UMOV UR5, UR19 ;  /* 0x0000001300057c82 */ /* 0x000fe40008000000 */
[----:B------:R-:W-:Y:S03]  /*4ca0*/  USHF.R.U32.HI UR6, URZ, UR46, UR5 ;  /* 0x0000002eff067299 */ /* 0x000fe60008011605 */
[----:B------:R-:W-:Y:S01]  /*4cb0*/  UMOV UR5, UR27 ;  /* 0x0000001b00057c82 */ /* 0x000fe20008000000 */
[----:B------:R-:W-:Y:S02]  /*4cc0*/  USEL UR6, UR13, UR6, !UP5 ;  /* 0x000000060d067287 */ /* 0x000fe4000e800000 */
[----:B------:R-:W-:Y:S03]  /*4cd0*/  USHF.R.U32.HI UR12, URZ, UR49, UR5 ;  /* 0x00000031ff0c7299 */ /* 0x000fe60008011605 */
[----:B------:R-:W-:Y:S02]  /*4ce0*/  UMOV UR5, UR9 ;  /* 0x0000000900057c82 */ /* 0x000fe40008000000 */
[----:B------:R-:W-:Y:S03]  /*4cf0*/  @UP4 USHF.R.U32.HI UR4, URZ, UR23, UR5 ;  /* 0x00000017ff044299 */ /* 0x000fe60008011605 */
[----:B------:R-:W-:Y:S01]  /*4d00*/  UMOV UR5, UR11 ;  /* 0x0000000b00057c82 */ /* 0x000fe20008000000 */
[----:B------:R-:W-:Y:S02]  /*4d10*/  UIMAD UR4, UR45, UR4, URZ ;  /* 0x000000042d0472a4 */ /* 0x000fe4000f8e02ff */
[----:B------:R-:W-:Y:S02]  /*4d20*/  @UP4 USHF.R.U32.HI UR7, URZ, UR23, UR5 ;  /* 0x00000017ff074299 */ /* 0x000fe40008011605 */
[----:B------:R-:W-:Y:S02]  /*4d30*/  UIMAD.WIDE.U32 UR10, UR6, UR22, URZ ;  /* 0x00000016060a72a5 */ /* 0x000fe4000f8e00ff */
[----:B------:R-:W-:Y:S02]  /*4d40*/  USEL UR5, UR14, UR12, !UP6 ;  /* 0x0000000c0e057287 */ /* 0x000fe4000f000000 */
[----:B------:R-:W-:Y:S02]  /*4d50*/  UIMAD UR8, UR45, UR7, URZ ;  /* 0x000000072d0872a4 */ /* 0x000fe4000f8e02ff */
[----:B------:R-:W-:Y:S03]  /*4d60*/  UISETP.GE.AND UP0, UPT, UR6, UR4, UPT ;  /* 0x000000040600728c */ /* 0x000fe6000bf06270 */
[----:B------:R-:W-:Y:S01]  /*4d70*/  UMOV UR4, UR11 ;  /* 0x0000000b00047c82 */ /* 0x000fe20008000000 */
[----:B------:R-:W-:Y:S02]  /*4d80*/  UISETP.GE.OR UP0, UPT, UR5, UR8, UP0 ;  /* 0x000000080500728c */ /* 0x000fe40008706670 */
[----:B------:R-:W-:Y:S02]  /*4d90*/  USHF.R.U32.HI UR4, URZ, UR23, UR4 ;  /* 0x00000017ff047299 */ /* 0x000fe40008011604 */
[----:B------:R-:W-:Y:S02]  /*4da0*/  UIMAD.WIDE.U32 UR8, UR5, UR22, URZ ;  /* 0x00000016050872a5 */ /* 0x000fe4000f8e00ff */
[----:B------:R-:W-:Y:S04]  /*4db0*/  USEL UR10, UR6, UR4, !UP4 ;  /* 0x00000004060a7287 */ /* 0x000fe8000e000000 */
[----:B------:R-:W-:Y:S01]  /*4dc0*/  UIADD3 UR11, UPT, UPT, -UR10, URZ, URZ ;  /* 0x000000ff0a0b7290 */ /* 0x000fe2000fffe1ff */
[----:B------:R-:W-:Y:S02]  /*4dd0*/  @!UP0 UMOV UR4, UR9 ;  /* 0x0000000900048c82 */ /* 0x000fe40008000000 */
[----:B------:R-:W-:Y:S02]  /*4de0*/  @!UP0 USHF.R.U32.HI UR4, URZ, UR23, UR4 ;  /* 0x00000017ff048299 */ /* 0x000fe40008011604 */
[----:B------:R-:W-:Y:S02]  /*4df0*/  UIMAD UR8, UR45, UR11, UR6 ;  /* 0x0000000b2d0872a4 */ /* 0x000fe4000f8e0206 */
[----:B------:R-:W-:Y:S04]  /*4e00*/  @!UP0 USEL UR4, UR5, UR4, !UP4 ;  /* 0x0000000405048287 */ /* 0x000fe8000e000000 */
[----:B------:R-:W-:Y:S02]  /*4e10*/  @!UP0 UIMAD UR7, UR7, UR8, UR4 ;  /* 0x00000008070782a4 */ /* 0x000fe4000f8e0204 */
[----:B------:R-:W-:Y:S02]  /*4e20*/  @!UP0 UIADD3 UR9, UPT, UPT, UR10, -UR4, URZ ;  /* 0x800000040a098290 */ /* 0x000fe4000fffe0ff */
[----:B------:R-:W-:Y:S02]  /*4e30*/  UIADD3 UR8, UPT, UPT, -UR6, URZ, URZ ;  /* 0x000000ff06087290 */ /* 0x000fe4000fffe1ff */
[----:B------:R-:W-:Y:S02]  /*4e40*/  UIADD3 UR4, UPT, UPT, -UR5, URZ, URZ ;  /* 0x000000ff05047290 */ /* 0x000fe4000fffe1ff */
[----:B------:R-:W-:Y:S03]  /*4e50*/  @!UP0 UIMAD UR6, UR9, UR45, UR5 ;  /* 0x0000002d090682a4 */ /* 0x000fe6000f8e0205 */
[----:B------:R-:W-:Y:S01]  /*4e60*/  @!UP0 UMOV UR5, UR7 ;  /* 0x0000000700058c82 */ /* 0x000fe20008000000 */
[----:B------:R-:W-:Y:S02]  /*4e70*/  UIMAD UR7, UR15, UR4, UR14 ;  /* 0x000000040f0772a4 */ /* 0x000fe4000f8e020e */
[----:B------:R-:W-:Y:S02]  /*4e80*/  UIMAD UR4, UR50, UR8, UR13 ;  /* 0x00000008320472a4 */ /* 0x000fe4000f8e020d */
[----:B------:R-:W-:Y:S02]  /*4e90*/  UIMAD UR14, UR5, UR15, UR7 ;  /* 0x0000000f050e72a4 */ /* 0x000fe4000f8e0207 */
[----:B------:R-:W-:Y:S11]  /*4ea0*/  UIMAD UR13, UR6, UR50, UR4 ;  /* 0x00000032060d72a4 */ /* 0x000ff6000f8e0204 */
[----:B------:R-:W-:Y:S01]  /*4eb0*/  @!UPT UIADD3 URZ, UPT, UPT, URZ, URZ, URZ ;  /* 0x000000fffffff290 */ /* 0x000fe2000fffe0ff */
.L_x_89:
[----:B------:R-:W3:Y:S01]  /*4ec0*/  @!UP3 LDCU.128 UR8, c[0x0][0xb10] ;  /* 0x00016200ff08b7ac */ /* 0x000ee20008000c00 */
[----:B------:R-:W-:Y:S01]  /*4ed0*/  IMAD.MOV.U32 R10, RZ, RZ, 0x1 ;  /* 0x00000001ff0a7424 */ /* 0x000fe200078e00ff */
[C---:B------:R-:W-:Y:S02]  /*4ee0*/  ISETP.NE.U32.AND P1, PT, R4.reuse, RZ, PT ;  /* 0x000000ff0400720c */ /* 0x040fe40003f25070 */
[----:B------:R-:W-:Y:S02]  /*4ef0*/  ISETP.NE.U32.AND P0, PT, R4, RZ, PT ;  /* 0x000000ff0400720c */ /* 0x000fe40003f05070 */
[C---:B------:R-:W-:Y:S01]  /*4f00*/  ISETP.NE.AND.EX P1, PT, R5.reuse, RZ, PT, P1 ;  /* 0x000000ff0500720c */ /* 0x040fe20003f25310 */
[----:B------:R-:W4:Y:S01]  /*4f10*/  @!UP3 LDCU UR5, c[0x0][0xb0c] ;  /* 0x00016180ff05b7ac */ /* 0x000f220008000800 */
[----:B------:R-:W-:Y:S02]  /*4f20*/  ISETP.NE.AND.EX P0, PT, R5, RZ, PT, P0 ;  /* 0x000000ff0500720c */ /* 0x000fe40003f05300 */
[----:B------:R-:W-:Y:S01]  /*4f30*/  SHF.L.U32 R10, R10, 0x1f, RZ ;  /* 0x0000001f0a0a7819 */ /* 0x000fe200000006ff */
[----:B------:R-:W-:Y:S02]  /*4f40*/  USHF.L.U32 UR43, UR16, 0x7, URZ ;  /* 0x00000007102b7899 */ /* 0x000fe400080006ff */
[----:B------:R-:W-:Y:S02]  /*4f50*/  USHF.L.U32 UR42, UR20, 0x7, URZ ;  /* 0x00000007142a7899 */ /* 0x000fe400080006ff */
[----:B---3--:R-:W-:Y:S07]  /*4f60*/  UIMAD.WIDE.U32 UR6, UR14, UR8, URZ ;  /* 0x000000080e0672a5 */ /* 0x008fee000f8e00ff */
[----:B------:R-:W-:Y:S01]  /*4f70*/  @!UP3 UMOV UR4, UR7 ;  /* 0x000000070004bc82 */ /* 0x000fe20008000000 */
[----:B----4-:R-:W-:Y:S02]  /*4f80*/  @!UP3 UISETP.NE.AND UP0, UPT, UR5, 0x1, UPT ;  /* 0x000000010500b88c */ /* 0x010fe4000bf05270 */
[----:B------:R-:W-:Y:S02]  /*4f90*/  @!UP3 USHF.R.U32.HI UR4, URZ, UR9, UR4 ;  /* 0x00000009ff04b299 */ /* 0x000fe40008011604 */
[----:B------:R-:W-:Y:S02]  /*4fa0*/  UIMAD.WIDE.U32 UR6, UR13, UR11, URZ ;  /* 0x0000000b0d0672a5 */ /* 0x000fe4000f8e00ff */
[----:B------:R-:W-:Y:S02]  /*4fb0*/  @!UP3 USEL UR8, UR14, UR4, !UP0 ;  /* 0x000000040e08b287 */ /* 0x000fe4000c000000 */
[----:B------:R-:W-:Y:S03]  /*4fc0*/  @!UP3 UISETP.NE.AND UP0, UPT, UR10, 0x1, UPT ;  /* 0x000000010a00b88c */ /* 0x000fe6000bf05270 */
[----:B------:R-:W-:Y:S02]  /*4fd0*/  @!UP3 UMOV UR6, UR7 ;  /* 0x000000070006bc82 */ /* 0x000fe40008000000 */
[----:B------:R-:W3:Y:S02]  /*4fe0*/  @!UP3 LDCU UR4, c[0x0][0xb20] ;  /* 0x00016400ff04b7ac */ /* 0x000ee40008000800 */
[----:B---3--:R-:W-:Y:S04]  /*4ff0*/  @!UP3 USHF.R.U32.HI UR6, URZ, UR4, UR6 ;  /* 0x00000004ff06b299 */ /* 0x008fe80008011606 */
[----:B------:R-:W-:Y:S04]  /*5000*/  @!UP3 USEL UR6, UR13, UR6, !UP0 ;  /* 0x000000060d06b287 */ /* 0x000fe8000c000000 */
[----:B------:R-:W-:Y:S02]  /*5010*/  @!UP3 UIADD3 UR4, UPT, UPT, -UR8, UR6, URZ ;  /* 0x000000060804b290 */ /* 0x000fe4000fffe1ff */
[----:B------:R-:W-:Y:S02]  /*5020*/  @!UP3 UIADD3 UR6, UPT, UPT, UR8, -UR6, URZ ;  /* 0x800000060806b290 */ /* 0x000fe4000fffe0ff */
[----:B------:R-:W-:Y:S02]  /*5030*/  @!UP3 UIMAD UR14, UR4, UR5, UR14 ;  /* 0x00000005040eb2a4 */ /* 0x000fe4000f8e020e */
[----:B------:R-:W-:Y:S01]  /*5040*/  @!UP3 UIMAD UR13, UR6, UR10, UR13 ;  /* 0x0000000a060db2a4 */ /* 0x000fe2000f8e020d */
[----:B------:R-:W-:Y:S11]  /*5050*/  BRA.U UP1, `(.L_x_90) ;  /* 0x0000000101107547 */ /* 0x000ff6000b800000 */
[----:B------:R-:W-:Y:S04]  /*5060*/  MOV R6, UR54 ;  /* 0x0000003600067c02 */ /* 0x000fe80008000f00 */
[----:B------:R-:W-:Y:S04]  /*5070*/  SHF.L.U32 R6, R6, 0x1f, RZ ;  /* 0x0000001f06067819 */ /* 0x000fe800000006ff */
[----:B------:R-:W3:Y:S02]  /*5080*/  SYNCS.PHASECHK.TRANS64.TRYWAIT P2, [UR21+0x88], R6 ;  /* 0x00008806ff0075a7 */ /* 0x000ee40008041115 */
[----:B---3--:R-:W-:Y:S05]  /*5090*/  @!P2 BRA `(.L_x_91) ;  /* 0x000000640078a947 */ /* 0x008fea0003800000 */
.L_x_90:
[----:B------:R-:W-:Y:S05]  /*50a0*/  @!P1 BRA `(.L_x_92) ;  /* 0x0000000000309947 */ /* 0x000fea0003800000 */
[----:B------:R-:W-:Y:S01]  /*50b0*/  ISETP.NE.U32.AND P1, PT, R2, RZ, PT ;  /* 0x000000ff0200720c */ /* 0x000fe20003f25070 */
[----:B------:R-:W3:Y:S01]  /*50c0*/  LDCU.64 UR4, c[0x0][0x358] ;  /* 0x00006b00ff0477ac */ /* 0x000ee20008000a00 */
[----:B------:R-:W-:Y:S02]  /*50d0*/  IMAD.MOV.U32 R26, RZ, RZ, 0x1 ;  /* 0x00000001ff1a7424 */ /* 0x000fe400078e00ff */
[----:B------:R-:W-:Y:S11]  /*50e0*/  ISETP.NE.AND.EX P1, PT, R3, RZ, PT, P1 ;  /* 0x000000ff0300720c */ /* 0x000ff60003f25310 */
[----:B------:R-:W-:Y:S02]  /*50f0*/  @!UPT UIADD3 URZ, UPT, UPT, URZ, URZ, URZ ;  /* 0x000000fffffff290 */ /* 0x000fe4000fffe0ff */
[----:B------:R-:W4:Y:S01]  /*5100*/  @P1 LDC.64 R8, c[0x0][0x888] ;  /* 0x00022200ff081b82 */ /* 0x000f220000000a00 */
[----:B-1----:R-:W-:Y:S04]  /*5110*/  @P1 IMAD R0, R4, UR36, RZ ;  /* 0x0000002404001c24 */ /* 0x002fe8000f8e02ff */
[----:B----4-:R-:W-:Y:S04]  /*5120*/  @P1 IMAD.WIDE R8, R0, 0x4, R8 ;  /* 0x0000000400081825 */ /* 0x010fe800078e0208 */
[----:B------:R-:W-:Y:S01]  /*5130*/  HFMA2 R0, -RZ, RZ, 0, 5.9604644775390625e-08 ;  /* 0x00000001ff007431 */ /* 0x000fe200000001ff */
[----:B---3-5:R3:W5:Y:S04]  /*5140*/  @P1 LDG.E R27, desc[UR4][R8.64] ;  /* 0x00000004081b1981 */ /* 0x028768000c1e1900 */
[----:B------:R-:W-:Y:S01]  /*5150*/  @!P1 PRMT R26, R0, 0x7610, R26 ;  /* 0x00007610001a9816 */ /* 0x000fe2000000001a */
[----:B---3--:R-:W4:Y:S06]  /*5160*/  @!P1 LDC R27, c[0x0][0x880] ;  /* 0x00022000ff1b9b82 */ /* 0x008f2c0000000800 */
.L_x_92:
[----:B----45:R-:W-:Y:S01]  /*5170*/  @!P0 FSETP.EQ.AND P1, PT, R27, RZ, PT ;  /* 0x000000ff1b00820b */ /* 0x030fe20003f22000 */
[----:B------:R-:W-:Y:S01]  /*5180*/  @!UPT UIADD3 URZ, UPT, UPT, URZ, URZ, URZ ;  /* 0x000000fffffff290 */ /* 0x000fe2000fffe0ff */
[----:B------:R-:W-:Y:S11]  /*5190*/  @!P0 BRA `(.L_x_93) ;  /* 0x0000000000188947 */ /* 0x000ff60003800000 */
[----:B------:R-:W-:Y:S02]  /*51a0*/  LOP3.LUT P0, RZ, R26, 0xff, RZ, 0xc0, !PT ;  /* 0x000000ff1aff7812 */ /* 0x000fe4000780c0ff */
[----:B------:R-:W-:Y:S04]  /*51b0*/  ISETP.NE.U32.AND P1, PT, R2, RZ, PT ;  /* 0x000000ff0200720c */ /* 0x000fe80003f25070 */
[----:B------:R-:W-:Y:S04]  /*51c0*/  ISETP.NE.AND.EX P1, PT, R3, RZ, PT, P1 ;  /* 0x000000ff0300720c */ /* 0x000fe80003f25310 */
[----:B------:R-:W-:Y:S03]  /*51d0*/  PLOP3.LUT P1, PT, P1, PT, PT, 0x8, 0x80 ;  /* 0x000000000080781c */ /* 0x000fe60000f2e170 */
[----:B------:R-:W-:Y:S11]  /*51e0*/  @P0 FSETP.EQ.AND P1, PT, R27, RZ, PT ;  /* 0x000000ff1b00020b */ /* 0x000ff60003f22000 */
[----:B------:R-:W-:Y:S02]  /*51f0*/  @!UPT UIADD3 URZ, UPT, UPT, URZ, URZ, URZ ;  /* 0x000000fffffff290 */ /* 0x000fe4000fffe0ff */
.L_x_93:
[----:B------:R-:W3:Y:S01]  /*5200*/  SYNCS.PHASECHK.TRANS64.TRYWAIT P2, [UR21+0x60], R10 ;  /* 0x0000600aff0075a7 */ /* 0x000ee20008041115 */
[----:B------:R-:W-:Y:S04]  /*5210*/  ELECT P0, URZ, PT ;  /* 0x0000000000ff782f */ /* 0x000fe80003800000 */
[----:B------:R-:W-:Y:S11]  /*5220*/  PLOP3.LUT P1, PT, P1, P0, PT, 0xf2, 0x2f ;  /* 0x00000000002f781c */ /* 0x000ff60000f21e72 */
[----:B------:R-:W-:Y:S02]  /*5230*/  @!UPT UIADD3 URZ, UPT, UPT, URZ, URZ, URZ ;  /* 0x000000fffffff290 */ /* 0x000fe4000fffe0ff */
[----:B------:R-:W-:Y:S05]  /*5240*/  @!P1 IADD3 R8, P0, PT, R16, 0x580, RZ ;  /* 0x0000058010089810 */ /* 0x000fea0007f1e0ff */
[----:B-1----:R-:W-:Y:S01]  /*5250*/  @!P1 IMAD.X R6, RZ, RZ, R17, P0 ;  /* 0x000000ffff069224 */ /* 0x002fe200000e0611 */
[----:B---3--:R-:W-:Y:S07]  /*5260*/  @!P2 BRA `(.L_x_94) ;  /* 0x00000064001ca947 */ /* 0x008fee0003800000 */
.L_x_220:
[----:B------:R-:W-:Y:S01]  /*5270*/  @!P1 R2UR UR5, R8 ;  /* 0x00000000080592ca */ /* 0x000fe200000e0000 */
[----:B------:R-:W-:Y:S01]  /*5280*/  VOTEU.ALL UP0, P1 ;  /* 0x0000000000ff7886 */ /* 0x000fe20000800000 */
[----:B------:R-:W-:Y:S01]  /*5290*/  @!P1 R2UR UR4, R6 ;  /* 0x00000000060492ca */ /* 0x000fe200000e0000 */
[----:B-1----:R-:W-:Y:S01]  /*52a0*/  @!P1 IMAD.MOV.U32 R0, RZ, RZ, 0x2000 ;  /* 0x00002000ff009424 */ /* 0x002fe200078e00ff */
[----:B------:R-:W-:Y:S01]  /*52b0*/  UMOV UR8, 0x0 ;  /* 0x0000000000087882 */ /* 0x000fe20000000000 */
[----:B------:R-:W-:Y:S01]  /*52c0*/  UMOV UR9, 0x10000000 ;  /* 0x1000000000097882 */ /* 0x000fe20000000000 */
[----:B------:R-:W-:Y:S01]  /*52d0*/  @!UP0 UIADD3 UR40, UPT, UPT, UR21, 0x200, URZ ;  /* 0x0000020015288890 */ /* 0x000fe2000fffe0ff */
[----:B------:R-:W-:Y:S01]  /*52e0*/  VOTEU.ALL UP0, P1 ;  /* 0x0000000000ff7886 */ /* 0x000fe20000800000 */
[----:B------:R-:W-:Y:S01]  /*52f0*/  UMOV UR44, UR36 ;  /* 0x00000024002c7c82 */ /* 0x000fe20008000000 */
[----:B------:R-:W-:Y:S04]  /*5300*/  UPRMT UR6, UR52, 0x654, UR41 ;  /* 0x0000065434067896 */ /* 0x000fe80008000029 */
[----:B------:R-:W-:Y:S02]  /*5310*/  IMAD.U32 R8, RZ, RZ, UR5 ;  /* 0x00000005ff087e24 */ /* 0x000fe4000f8e00ff */
[----:B------:R-:W-:Y:S03]  /*5320*/  IMAD.U32 R9, RZ, RZ, UR4 ;  /* 0x00000004ff097e24 */ /* 0x000fe6000f8e00ff */
[----:B------:R-:W-:Y:S02]  /*5330*/  @!P1 R2UR UR4, R8 ;  /* 0x00000000080492ca */ /* 0x000fe400000e0000 */
[----:B------:R-:W-:Y:S02]  /*5340*/  @!P1 R2UR UR5, R9 ;  /* 0x00000000090592ca */ /* 0x000fe400000e0000 */
[----:B------:R-:W-:Y:S05]  /*5350*/  @!P1 IADD3 R8, P0, PT, R16, 0x580, RZ ;  /* 0x0000058010089810 */ /* 0x000fea0007f1e0ff */
[----:B------:R-:W-:Y:S06]  /*5360*/  @!P1 IMAD.X R6, RZ, RZ, R17, P0 ;  /* 0x000000ffff069224 */ /* 0x000fec00000e0611 */
[----:B------:R1:W-:Y:S01]  /*5370*/  @!UP0 UTMALDG.3D [UR40], [UR4], desc[UR8] ;  /* 0x00000828040085b4 */ /* 0x0003e20008011000 */
[----:B------:R1:W-:Y:S01]  /*5380*/  @!P1 SYNCS.ARRIVE.TRANS64.RED.A0TR RZ, [UR21+0x40], R0 ;  /* 0x00004000ffff99a7 */ /* 0x0003e20008300415 */
[----:B------:R-:W-:Y:S01]  /*5390*/  SYNCS.ARRIVE.TRANS64.RED.A1T0 RZ, [UR6], RZ ;  /* 0x000000ffffff79a7 */ /* 0x000fe20008100406 */
[----:B------:R-:W3:Y:S02]  /*53a0*/  SYNCS.PHASECHK.TRANS64.TRYWAIT P2, [UR21+0x68], R10 ;  /* 0x0000680aff0075a7 */ /* 0x000ee40008041115 */
[----:B-1-3--:R-:W-:Y:S05]  /*53b0*/  @!P2 BRA `(.L_x_95) ;  /* 0x0000006000e0a947 */ /* 0x00afea0003800000 */
.L_x_222:
[----:B------:R-:W-:Y:S01]  /*53c0*/  @!P1 R2UR UR5, R8 ;  /* 0x00000000080592ca */ /* 0x000fe200000e0000 */
[----:B------:R-:W-:Y:S01]  /*53d0*/  VOTEU.ALL UP0, P1 ;  /* 0x0000000000ff7886 */ /* 0x000fe20000800000 */
[----:B------:R-:W-:Y:S01]  /*53e0*/  @!P1 R2UR UR4, R6 ;  /* 0x00000000060492ca */ /* 0x000fe200000e0000 */
[----:B-1----:R-:W-:Y:S01]  /*53f0*/  @!P1 IMAD.MOV.U32 R0, RZ, RZ, 0x2000 ;  /* 0x00002000ff009424 */ /* 0x002fe200078e00ff */
[----:B------:R-:W-:Y:S01]  /*5400*/  UMOV UR8, 0x0 ;  /* 0x0000000000087882 */ /* 0x000fe20000000000 */
[----:B------:R-:W-:Y:S01]  /*5410*/  UMOV UR9, 0x10000000 ;  /* 0x1000000000097882 */ /* 0x000fe20000000000 */
[----:B------:R-:W-:Y:S02]  /*5420*/  @!UP0 UIADD3 UR34, UPT, UPT, UR42, 0x10, URZ ;  /* 0x000000102a228890 */ /* 0x000fe4000fffe0ff */
[----:B------:R-:W-:Y:S01]  /*5430*/  @!UP0 UIADD3 UR32, UPT, UPT, UR21, 0x2200, URZ ;  /* 0x0000220015208890 */ /* 0x000fe2000fffe0ff */
[----:B------:R-:W-:Y:S01]  /*5440*/  VOTEU.ALL UP0, P1 ;  /* 0x0000000000ff7886 */ /* 0x000fe20000800000 */
[----:B------:R-:W-:Y:S01]  /*5450*/  UMOV UR35, UR43 ;  /* 0x0000002b00237c82 */ /* 0x000fe20008000000 */
[----:B------:R-:W-:Y:S02]  /*5460*/  UPRMT UR7, UR52, 0x654, UR33 ;  /* 0x0000065434077896 */ /* 0x000fe40008000021 */
        /* <DEDUP_REMOVED lines=11> */
.L_x_224:
        /* <DEDUP_REMOVED lines=10> */
[----:B------:R-:W-:Y:S02]  /*55c0*/  UMOV UR28, UR36 ;  /* 0x00000024001c7c82 */ /* 0x000fe40008000000 */
[----:B------:R-:W-:Y:S01]  /*55d0*/  IMAD.U32 R8, RZ, RZ, UR5 ;  /* 0x00000005ff087e24 */ /* 0x000fe2000f8e00ff */
[----:B------:R-:W-:Y:S01]  /*55e0*/  UPRMT UR29, UR52, 0x654, UR25 ;  /* 0x00000654341d7896 */ /* 0x000fe20008000019 */
        /* <DEDUP_REMOVED lines=10> */
.L_x_226:
        /* <DEDUP_REMOVED lines=16> */
[----:B------:R-:W-:Y:S02]  /*5790*/  SHF.L.U32 R9, RZ, 0x1f, RZ ;  /* 0x0000001fff097819 */ /* 0x000fe400000006ff */
[----:B------:R-:W-:Y:S05]  /*57a0*/  @!P1 IADD3 R8, P0, PT, R16, 0x580, RZ ;  /* 0x0000058010089810 */ /* 0x000fea0007f1e0ff */
[----:B------:R-:W-:Y:S04]  /*57b0*/  @!P1 IMAD.X R6, RZ, RZ, R17, P0 ;  /* 0x000000ffff069224 */ /* 0x000fe800000e0611 */
[----:B------:R1:W-:Y:S01]  /*57c0*/  @!UP0 UTMALDG.3D [UR16], [UR4], desc[UR8] ;  /* 0x00000810040085b4 */ /* 0x0003e20008011000 */
[----:B------:R1:W-:Y:S01]  /*57d0*/  @!P1 SYNCS.ARRIVE.TRANS64.RED.A0TR RZ, [UR21+0x58], R0 ;  /* 0x00005800ffff99a7 */ /* 0x0003e20008300415 */
[----:B------:R-:W-:Y:S01]  /*57e0*/  SYNCS.ARRIVE.TRANS64.RED.A1T0 RZ, [UR24], RZ ;  /* 0x000000ffffff79a7 */ /* 0x000fe20008100418 */
[----:B------:R-:W3:Y:S02]  /*57f0*/  SYNCS.PHASECHK.TRANS64.TRYWAIT P2, [UR21+0x60], R9 ;  /* 0x00006009ff0075a7 */ /* 0x000ee40008041115 */
[----:B-1-3--:R-:W-:Y:S05]  /*5800*/  @!P2 BRA `(.L_x_98) ;  /* 0x000000600014a947 */ /* 0x00afea0003800000 */
.L_x_228:
[----:B------:R-:W-:Y:S01]  /*5810*/  @!P1 R2UR UR5, R8 ;  /* 0x00000000080592ca */ /* 0x000fe200000e0000 */
[----:B------:R-:W-:Y:S01]  /*5820*/  VOTEU.ALL UP0, P1 ;  /* 0x0000000000ff7886 */ /* 0x000fe20000800000 */
[----:B------:R-:W-:Y:S01]  /*5830*/  @!P1 R2UR UR4, R6 ;  /* 0x00000000060492ca */ /* 0x000fe200000e0000 */
[----:B-1----:R-:W-:Y:S01]  /*5840*/  @!P1 IMAD.MOV.U32 R0, RZ, RZ, 0x2000 ;  /* 0x00002000ff009424 */ /* 0x002fe200078e00ff */
[----:B------:R-:W-:Y:S01]  /*5850*/  UMOV UR18, 0x0 ;  /* 0x0000000000127882 */ /* 0x000fe20000000000 */
[----:B------:R-:W-:Y:S01]  /*5860*/  UMOV UR19, 0x10000000 ;  /* 0x1000000000137882 */ /* 0x000fe20000000000 */
[----:B------:R-:W-:Y:S01]  /*5870*/  @!UP0 UIADD3 UR10, UPT, UPT, UR42, 0x40, URZ ;  /* 0x000000402a0a8890 */ /* 0x000fe2000fffe0ff */
[----:B------:R-:W-:Y:S01]  /*5880*/  @!P1 IADD3 R8, P0, PT, R16, 0x580, RZ ;  /* 0x0000058010089810 */ /* 0x000fe20007f1e0ff */
[----:B------:R-:W-:Y:S01]  /*5890*/  @!UP0 UIADD3 UR8, UPT, UPT, UR21, 0x200, URZ ;  /* 0x0000020015088890 */ /* 0x000fe2000fffe0ff */
[----:B------:R-:W-:Y:S01]  /*58a0*/  VOTEU.ALL UP0, P1 ;  /* 0x0000000000ff7886 */ /* 0x000fe20000800000 */
[----:B------:R-:W-:Y:S01]  /*58b0*/  UMOV UR9, UR41 ;  /* 0x0000002900097c82 */ /* 0x000fe20008000000 */
[----:B------:R-:W-:Y:S02]  /*58c0*/  UMOV UR11, UR43 ;  /* 0x0000002b000b7c82 */ /* 0x000fe40008000000 */
[----:B------:R-:W-:Y:S01]  /*58d0*/  IMAD.U32 R18, RZ, RZ, UR5 ;  /* 0x00000005ff127e24 */ /* 0x000fe2000f8e00ff */
[----:B------:R-:W-:Y:S01]  /*58e0*/  UMOV UR12, UR36 ;  /* 0x00000024000c7c82 */ /* 0x000fe20008000000 */
[----:B------:R-:W-:Y:S02]  /*58f0*/  IMAD.U32 R19, RZ, RZ, UR4 ;  /* 0x00000004ff137e24 */ /* 0x000fe4000f8e00ff */
[----:B------:R-:W-:Y:S01]  /*5900*/  @!P1 IMAD.X R6, RZ, RZ, R17, P0 ;  /* 0x000000ffff069224 */ /* 0x000fe200000e0611 */
[----:B------:R-:W-:Y:S02]  /*5910*/  @!P1 R2UR UR4, R18 ;  /* 0x00000000120492ca */ /* 0x000fe400000e0000 */
[----:B------:R-:W-:Y:S11]  /*5920*/  @!P1 R2UR UR5, R19 ;  /* 0x00000000130592ca */ /* 0x000ff600000e0000 */
[----:B------:R-:W-:Y:S02]  /*5930*/  @!UPT UIADD3 URZ, UPT, UPT, URZ, URZ, URZ ;  /* 0x000000fffffff290 */ /* 0x000fe4000fffe0ff */
[----:B------:R1:W-:Y:S01]  /*5940*/  @!UP0 UTMALDG.3D [UR8], [UR4], desc[UR18] ;  /* 0x00001208040085b4 */ /* 0x0003e20008011000 */
[----:B------:R1:W-:Y:S01]  /*5950*/  @!P1 SYNCS.ARRIVE.TRANS64.RED.A0TR RZ, [UR21+0x40], R0 ;  /* 0x00004000ffff99a7 */ /* 0x0003e20008300415 */
[----:B------:R-:W-:Y:S01]  /*5960*/  SYNCS.ARRIVE.TRANS64.RED.A1T0 RZ, [UR6], RZ ;  /* 0x000000ffffff79a7 */ /* 0x000fe20008100406 */
[----:B------:R-:W3:Y:S02]  /*5970*/  SYNCS.PHASECHK.TRANS64.TRYWAIT P2, [UR21+0x68], R9 ;  /* 0x00006809ff0075a7 */ /* 0x000ee40008041115 */
[----:B-1-3--:R-:W-:Y:S05]  /*5980*/  @!P2 BRA `(.L_x_99) ;  /* 0x0000005c00cca947 */ /* 0x00afea0003800000 */
.L_x_230:
        /* <DEDUP_REMOVED lines=24> */
.L_x_232:
[----:B------:R-:W-:Y:S01]  /*5b10*/  @!P1 R2UR UR5, R8 ;  /* 0x00000000080592ca */ /* 0x000fe200000e0000 */
[----:B------:R-:W-:Y:S01]  /*5b20*/  VOTEU.ALL UP0, P1 ;  /* 0x0000000000ff7886 */ /* 0x000fe20000800000 */
[----:B------:R-:W-:Y:S01]  /*5b30*/  @!P1 R2UR UR4, R6 ;  /* 0x00000000060492ca */ /* 0x000fe200000e0000 */
[----:B-1----:R-:W-:Y:S01]  /*5b40*/  @!P1 IMAD.MOV.U32 R0, RZ, RZ, 0x2000 ;  /* 0x00002000ff009424 */ /* 0x002fe200078e00ff */
[----:B------:R-:W-:Y:S01]  /*5b50*/  UMOV UR6, 0x0 ;  /* 0x0000000000067882 */ /* 0x000fe20000000000 */
[----:B------:R-:W-:Y:S01]  /*5b60*/  UMOV UR7, 0x10000000 ;  /* 0x1000000000077882 */ /* 0x000fe20000000000 */
[----:B------:R-:W-:Y:S01]  /*5b70*/  @!UP0 UIADD3 UR10, UPT, UPT, UR42, 0x60, URZ ;  /* 0x000000602a0a8890 */ /* 0x000fe2000fffe0ff */
[----:B------:R-:W-:Y:S01]  /*5b80*/  VIADD R14, R14, 0x1 ;  /* 0x000000010e0e7836 */ /* 0x000fe20000000000 */
[----:B------:R-:W-:Y:S01]  /*5b90*/  @!UP0 UIADD3 UR8, UPT, UPT, UR21, 0x4200, URZ ;  /* 0x0000420015088890 */ /* 0x000fe2000fffe0ff */
[----:B------:R-:W-:Y:S01]  /*5ba0*/  VOTEU.ALL UP0, P1 ;  /* 0x0000000000ff7886 */ /* 0x000fe20000800000 */
[----:B------:R-:W-:Y:S01]  /*5bb0*/  UMOV UR9, UR25 ;  /* 0x0000001900097c82 */ /* 0x000fe20008000000 */
[----:B------:R-:W-:Y:S02]  /*5bc0*/  UMOV UR11, UR43 ;  /* 0x0000002b000b7c82 */ /* 0x000fe40008000000 */
[----:B------:R-:W-:Y:S01]  /*5bd0*/  IMAD.U32 R18, RZ, RZ, UR5 ;  /* 0x00000005ff127e24 */ /* 0x000fe2000f8e00ff */
[----:B------:R-:W-:Y:S01]  /*5be0*/  UMOV UR12, UR36 ;  /* 0x00000024000c7c82 */ /* 0x000fe20008000000 */
[----:B------:R-:W-:Y:S03]  /*5bf0*/  IMAD.U32 R19, RZ, RZ, UR4 ;  /* 0x00000004ff137e24 */ /* 0x000fe6000f8e00ff */
        /* <DEDUP_REMOVED lines=8> */
.L_x_234:
[----:B------:R-:W-:Y:S01]  /*5c80*/  @!P1 IADD3 R6, P0, PT, R16, 0x580, RZ ;  /* 0x0000058010069810 */ /* 0x000fe20007f1e0ff */
[----:B------:R-:W-:Y:S01]  /*5c90*/  VOTEU.ALL UP0, P1 ;  /* 0x0000000000ff7886 */ /* 0x000fe20000800000 */
[----:B------:R-:W-:Y:S01]  /*5ca0*/  UMOV UR6, 0x0 ;  /* 0x0000000000067882 */ /* 0x000fe20000000000 */
[----:B------:R-:W-:Y:S01]  /*5cb0*/  UMOV UR7, 0x10000000 ;  /* 0x1000000000077882 */ /* 0x000fe20000000000 */
[----:B------:R-:W-:Y:S01]  /*5cc0*/  @!P1 R2UR UR5, R6 ;  /* 0x00000000060592ca */ /* 0x000fe200000e0000 */
[----:B-1----:R-:W-:Y:S01]  /*5cd0*/  @!P1 IMAD.X R0, RZ, RZ, R17, P0 ;  /* 0x000000ffff009224 */ /* 0x002fe200000e0611 */
[----:B------:R-:W-:Y:S01]  /*5ce0*/  @!UP0 UIADD3 UR10, UPT, UPT, UR42, 0x70, URZ ;  /* 0x000000702a0a8890 */ /* 0x000fe2000fffe0ff */
[----:B------:R-:W-:Y:S01]  /*5cf0*/  R2UR UR18, R57 ;  /* 0x00000000391272ca */ /* 0x000fe200000e0000 */
[----:B------:R-:W-:Y:S01]  /*5d00*/  @!UP0 UIADD3 UR8, UPT, UPT, UR21, 0x6200, URZ ;  /* 0x0000620015088890 */ /* 0x000fe2000fffe0ff */
[----:B------:R-:W-:Y:S01]  /*5d10*/  R2UR UR16, R58 ;  /* 0x000000003a1072ca */ /* 0x000fe200000e0000 */
[----:B------:R-:W-:Y:S01]  /*5d20*/  VOTEU.ALL UP0, P1 ;  /* 0x0000000000ff7886 */ /* 0x000fe20000800000 */
[----:B------:R-:W-:Y:S01]  /*5d30*/  @!P1 R2UR UR4, R0 ;  /* 0x00000000000492ca */ /* 0x000fe200000e0000 */
[----:B------:R-:W-:Y:S01]  /*5d40*/  UMOV UR9, UR17 ;  /* 0x0000001100097c82 */ /* 0x000fe20008000000 */
[----:B------:R-:W-:Y:S01]  /*5d50*/  UMOV UR11, UR43 ;  /* 0x0000002b000b7c82 */ /* 0x000fe20008000000 */
[----:B------:R-:W-:Y:S01]  /*5d60*/  UMOV UR12, UR36 ;  /* 0x00000024000c7c82 */ /* 0x000fe20008000000 */
[C---:B------:R-:W-:Y:S01]  /*5d70*/  ISETP.NE.AND P0, PT, R14.reuse, 0x2, PT ;  /* 0x000000020e00780c */ /* 0x040fe20003f05270 */
[----:B------:R-:W-:Y:S01]  /*5d80*/  UPLOP3.LUT UP1, UPT, UPT, UPT, UPT, 0x80, 0x8 ;  /* 0x000000000008789c */ /* 0x000fe20003f2f070 */
[----:B------:R-:W-:Y:S01]  /*5d90*/  IMAD.U32 R8, RZ, RZ, UR5 ;  /* 0x00000005ff087e24 */ /* 0x000fe2000f8e00ff */
[----:B------:R-:W-:Y:S01]  /*5da0*/  UMOV UR36, UR30 ;  /* 0x0000001e00247c82 */ /* 0x000fe20008000000 */
[----:B------:R-:W-:Y:S01]  /*5db0*/  SEL R0, RZ, 0x1, P0 ;  /* 0x00000001ff007807 */ /* 0x000fe20000000000 */
[----:B------:R-:W-:Y:S01]  /*5dc0*/  UIADD3 UR20, UPT, UPT, UR13, UR18, URZ ;  /* 0x000000120d147290 */ /* 0x000fe2000fffe0ff */
[----:B------:R-:W-:Y:S01]  /*5dd0*/  SEL R14, R14, RZ, P0 ;  /* 0x000000ff0e0e7207 */ /* 0x000fe20000000000 */
[----:B------:R-:W-:Y:S01]  /*5de0*/  UIADD3 UR16, UPT, UPT, UR14, UR16, URZ ;  /* 0x000000100e107290 */ /* 0x000fe2000fffe0ff */
[----:B------:R-:W-:Y:S01]  /*5df0*/  LOP3.LUT R13, R13, R0, RZ, 0x3c, !PT ;  /* 0x000000000d0d7212 */ /* 0x000fe200078e3cff */
[----:B------:R-:W-:Y:S01]  /*5e00*/  IMAD.U32 R9, RZ, RZ, UR4 ;  /* 0x00000004ff097e24 */ /* 0x000fe2000f8e00ff */
[----:B------:R-:W-:Y:S04]  /*5e10*/  @!P1 R2UR UR4, R8 ;  /* 0x00000000080492ca */ /* 0x000fe800000e0000 */
[----:B------:R-:W-:Y:S11]  /*5e20*/  @!P1 R2UR UR5, R9 ;  /* 0x00000000090592ca */ /* 0x000ff600000e0000 */
[----:B------:R-:W-:Y:S02]  /*5e30*/  @!UPT UIADD3 URZ, UPT, UPT, URZ, URZ, URZ ;  /* 0x000000fffffff290 */ /* 0x000fe4000fffe0ff */
[----:B------:R3:W-:Y:S01]  /*5e40*/  @!UP0 UTMALDG.3D [UR8], [UR4], desc[UR6] ;  /* 0x00000608040085b4 */ /* 0x0007e20008011000 */
[----:B------:R3:W-:Y:S01]  /*5e50*/  @!P1 SYNCS.ARRIVE.TRANS64.RED.A0TR RZ, [UR21+0x58], R7 ;  /* 0x00005807ffff99a7 */ /* 0x0007e20008300415 */
[----:B------:R-:W-:Y:S01]  /*5e60*/  SYNCS.ARRIVE.TRANS64.RED.A1T0 RZ, [UR24], RZ ;  /* 0x000000ffffff79a7 */ /* 0x000fe20008100418 */
[----:B------:R-:W-:Y:S05]  /*5e70*/  BRA.U UP2, `(.L_x_102) ;  /* 0xffffffe902f07547 */ /* 0x000fea000b83ffff */
[----:B------:R-:W1:Y:S02]  /*5e80*/  SYNCS.PHASECHK.TRANS64.TRYWAIT P0, [UR21+0x60], R10 ;  /* 0x0000600aff0075a7 */ /* 0x000e640008001115 */
[----:B-1----:R-:W-:Y:S05]  /*5e90*/  @!P0 BRA `(.L_x_103) ;  /* 0x0000005800d08947 */ /* 0x002fea0003800000 */
.L_x_236:
[----:B------:R-:W4:Y:S02]  /*5ea0*/  SYNCS.PHASECHK.TRANS64.TRYWAIT P0, [UR21+0x68], R10 ;  /* 0x0000680aff0075a7 */ /* 0x000f240008001115 */
[----:B----4-:R-:W-:Y:S05]  /*5eb0*/  @!P0 BRA `(.L_x_104) ;  /* 0x0000005800e08947 */ /* 0x010fea0003800000 */
.L_x_238:
[----:B------:R-:W4:Y:S01]  /*5ec0*/  SYNCS.PHASECHK.TRANS64.TRYWAIT P0, [UR21+0x70], R10 ;  /* 0x0000700aff0075a7 */ /* 0x000f220008001115 */
[----:B-1----:R-:W-:Y:S01]  /*5ed0*/  HFMA2 R0, -RZ, RZ, 0, 5.9604644775390625e-08 ;  /* 0x00000001ff007431 */ /* 0x002fe200000001ff */
[----:B----4-:R-:W-:Y:S06]  /*5ee0*/  @!P0 BRA `(.L_x_105) ;  /* 0x0000005800ec8947 */ /* 0x010fec0003800000 */
.L_x_240:
[----:B-1----:R-:W-:Y:S02]  /*5ef0*/  MOV R2, UR21 ;  /* 0x0000001500027c02 */ /* 0x002fe40008000f00 */
[----:B------:R-:W-:-:S07]  /*5f00*/  SHF.L.U32 R0, R0, 0x1f, RZ ;  /* 0x0000001f00007819 */ /* 0x000fce00000006ff */
.L_x_106:
[----:B-1----:R1:W4:Y:S02]  /*5f10*/  SYNCS.PHASECHK.TRANS64.TRYWAIT P0, [R2+URZ+0x78], R0 ;  /* 0x00007800020075a7 */ /* 0x00232400080011ff */
[----:B----4-:R-:W-:Y:S05]  /*5f20*/  @!P0 NANOSLEEP.SYNCS 0x989680 ;  /* 0x009896800000895d */ /* 0x010fea0003900000 */
[----:B------:R-:W4:Y:S02]  /*5f30*/  @!P0 SYNCS.PHASECHK.TRANS64 P0, [R2+URZ+0x78], R0 ;  /* 0x00007800020085a7 */ /* 0x000f2400080010ff */
[----:B--234-:R-:W-:Y:S05]  /*5f40*/  @P0 EXIT ;  /* 0x000000000000094d */ /* 0x01cfea0003800000 */
[----:B------:R-:W-:Y:S05]  /*5f50*/  BRA `(.L_x_106) ;  /* 0xfffffffc00ec7947 */ /* 0x000fea000383ffff */
.L_x_87:
[----:B------:R-:W-:-:S06]  /*5f60*/  UISETP.GE.AND UP0, UPT, UR21, 0x4, UPT ;  /* 0x000000041500788c */ /* 0x000fcc000bf06270 */
[----:B------:R-:W-:-:S13]  /*5f70*/  PLOP3.LUT P0, PT, PT, PT, UP0, 0x80, 0x8 ;  /* 0x000000000008781c */ /* 0x000fda0003f0f008 */
[----:B-1----:R-:W-:Y:S05]  /*5f80*/  @!P0 EXIT ;  /* 0x000000000000894d */ /* 0x002fea0003800000 */
[----:B------:R-:W-:Y:S01]  /*5f90*/  BAR.SYNC.DEFER_BLOCKING 0x6, 0xa0 ;  /* 0x0182800000007b1d */ /* 0x000fe20000010000 */
[C---:B------:R-:W-:Y:S01]  /*5fa0*/  IMAD.SHL.U32 R67, R68.reuse, 0x10, RZ ;  /* 0x0000001044437824 */ /* 0x040fe200078e00ff */
[C---:B------:R-:W-:Y:S01]  /*5fb0*/  SHF.L.U32 R23, R68.reuse, 0x10, RZ ;  /* 0x0000001044177819 */ /* 0x040fe200000006ff */
[C---:B------:R-:W-:Y:S01]  /*5fc0*/  IMAD.SHL.U32 R4, R68.reuse, 0x2, RZ ;  /* 0x0000000244047824 */ /* 0x040fe200078e00ff */
[C---:B------:R-:W-:Y:S01]  /*5fd0*/  LOP3.LUT R69, R68.reuse, 0x60, RZ, 0xc0, !PT ;  /* 0x0000006044457812 */ /* 0x040fe200078ec0ff */
[----:B------:R-:W-:Y:S01]  /*5fe0*/  HFMA2 R63, -RZ, RZ, 0, 0 ;  /* 0x00000000ff3f7431 */ /* 0x000fe200000001ff */
[----:B------:R-:W-:Y:S02]  /*5ff0*/  UMOV UR43, 0x400 ;  /* 0x00000400002b7882 */ /* 0x000fe40000000000 */
[----:B------:R-:W1:Y:S01]  /*6000*/  LDC.64 R52, c[0x0][0x888] ;  /* 0x00022200ff347b82 */ /* 0x000e620000000a00 */
[----:B------:R-:W-:Y:S01]  /*6010*/  ULEA UR43, UR52, UR43, 0x18 ;  /* 0x0000002b342b7291 */ /* 0x000fe2000f8ec0ff */
[----:B------:R-:W-:Y:S01]  /*6020*/  LOP3.LUT R5, R67, 0x60, RZ, 0xc0, !PT ;  /* 0x0000006043057812 */ /* 0x000fe200078ec0ff */
[----:B------:R-:W-:Y:S01]  /*6030*/  IMAD.MOV.U32 R22, RZ, RZ, RZ ;  /* 0x000000ffff167224 */ /* 0x000fe200078e00ff */
[----:B------:R-:W-:Y:S01]  /*6040*/  LOP3.LUT R66, R68, 0x2, RZ, 0xc0, !PT ;  /* 0x0000000244427812 */ /* 0x000fe200078ec0ff */
[----:B------:R-:W-:Y:S01]  /*6050*/  UIADD3 UR4, UPT, UPT, UR43, 0x200, URZ ;  /* 0x000002002b047890 */ /* 0x000fe2000fffe0ff */
[----:B------:R-:W-:Y:S01]  /*6060*/  LOP3.LUT R4, R5, 0xc, R4, 0xf8, !PT ;  /* 0x0000000c05047812 */ /* 0x000fe200078ef804 */
[----:B------:R-:W-:Y:S01]  /*6070*/  IMAD.MOV.U32 R61, RZ, RZ, RZ ;  /* 0x000000ffff3d7224 */ /* 0x000fe200078e00ff */
[----:B------:R-:W2:Y:S01]  /*6080*/  LDC.64 R54, c[0x0][0x890] ;  /* 0x00022400ff367b82 */ /* 0x000ea20000000a00 */
[----:B------:R-:W-:Y:S01]  /*6090*/  LOP3.LUT R23, R23, 0x600000, RZ, 0xc0, !PT ;  /* 0x0060000017177812 */ /* 0x000fe200078ec0ff */
[----:B------:R-:W3:Y:S01]  /*60a0*/  LDCU UR63, c[0x0][0x370] ;  /* 0x00006e00ff3f77ac */ /* 0x000ee20008000800 */
[----:B------:R-:W-:Y:S01]  /*60b0*/  IMAD.U32 R59, RZ, RZ, UR4 ;  /* 0x00000004ff3b7e24 */ /* 0x000fe2000f8e00ff */
[----:B------:R-:W-:-:S02]  /*60c0*/  LOP3.LUT R67, R4, 0x790, R67, 0xf8, !PT ;  /* 0x0000079004437812 */ /* 0x000fc400078ef843 */
[----:B------:R-:W-:Y:S01]  /*60d0*/  LOP3.LUT R68, R68, 0x4, RZ, 0xc0, !PT ;  /* 0x0000000444447812 */ /* 0x000fe200078ec0ff */
[----:B------:R-:W4:Y:S01]  /*60e0*/  LDCU.64 UR54, c[0x0][0x348] ;  /* 0x00006900ff3677ac */ /* 0x000f220008000a00 */
[----:B------:R-:W1:Y:S01]  /*60f0*/  LDC.64 R50, c[0x0][0x8b0] ;  /* 0x00022c00ff327b82 */ /* 0x000e620000000a00 */
[----:B------:R-:W3:Y:S01]  /*6100*/  LDS R0, [UR43+0x140] ;  /* 0x0001402bff007984 */ /* 0x000ee20008000800 */
[----:B------:R-:W-:Y:S01]  /*6110*/  LEA R67, R67, R59, 0x2 ;  /* 0x0000003b43437211 */ /* 0x000fe200078e10ff */
[----:B------:R-:W1:Y:S01]  /*6120*/  LDCU UR42, c[0x0][0xb0c] ;  /* 0x00016180ff2a77ac */ /* 0x000e620008000800 */
[----:B------:R-:W-:-:S03]  /*6130*/  MOV R64, RZ ;  /* 0x000000ff00407202 */ /* 0x000fc60000000f00 */
[--C-:B------:R-:W-:Y:S01]  /*6140*/  IMAD R66, R66, -0x10, R67.reuse ;  /* 0xfffffff042427824 */ /* 0x100fe200078e0243 */
[----:B------:R-:W1:Y:S01]  /*6150*/  LDC.64 R48, c[0x0][0x8a8] ;  /* 0x00022a00ff307b82 */ /* 0x000e620000000a00 */
[----:B------:R-:W-:Y:S01]  /*6160*/  IMAD R65, R68, -0x10, R67 ;  /* 0xfffffff044417824 */ /* 0x000fe200078e0243 */
[----:B------:R-:W1:Y:S01]  /*6170*/  LDCU UR39, c[0x0][0xb30] ;  /* 0x00016600ff2777ac */ /* 0x000e620008000800 */
[----:B------:R-:W1:Y:S01]  /*6180*/  LDCU.64 UR60, c[0x0][0x888] ;  /* 0x00011100ff3c77ac */ /* 0x000e620008000a00 */
[----:B------:R-:W1:Y:S01]  /*6190*/  LDCU.64 UR40, c[0x0][0xb28] ;  /* 0x00016500ff2877ac */ /* 0x000e620008000a00 */
[----:B------:R-:W1:Y:S01]  /*61a0*/  LDCU.128 UR56, c[0x0][0xb10] ;  /* 0x00016200ff3877ac */ /* 0x000e620008000c00 */
[----:B------:R-:W1:Y:S01]  /*61b0*/  LDCU UR62, c[0x0][0x374] ;  /* 0x00006e80ff3e77ac */ /* 0x000e620008000800 */
[----:B------:R-:W-:Y:S01]  /*61c0*/  UMOV UR53, URZ ;  /* 0x000000ff00357c82 */ /* 0x000fe20008000000 */
[----:B------:R-:W-:Y:S01]  /*61d0*/  UMOV UR47, URZ ;  /* 0x000000ff002f7c82 */ /* 0x000fe20008000000 */
[----:B--234-:R-:W-:-:S07]  /*61e0*/  IMAD.IADD R23, R0, 0x1, R23 ;  /* 0x0000000100177824 */ /* 0x01cfce00078e0217 */
.L_x_182:
[----:B------:R-:W-:Y:S02]  /*61f0*/  LEA R0, R61, UR43, 0x3 ;  /* 0x0000002b3d007c11 */ /* 0x000fe4000f8e18ff */
[----:B------:R-:W-:Y:S02]  /*6200*/  SHF.L.U32 R2, R63, 0x1f, RZ ;  /* 0x0000001f3f027819 */ /* 0x000fe400000006ff */
[----:B-1----:R-:W-:Y:S02]  /*6210*/  LEA R4, R61, UR43, 0x4 ;  /* 0x0000002b3d047c11 */ /* 0x002fe4000f8e20ff */
[----:B------:R-:W2:Y:S02]  /*6220*/  SYNCS.PHASECHK.TRANS64.TRYWAIT P0, [R0+URZ+0x90], R2 ;  /* 0x00009002000075a7 */ /* 0x000ea400080011ff */
[----:B--2---:R-:W-:Y:S05]  /*6230*/  @!P0 BRA `(.L_x_107) ;  /* 0x0000005800308947 */ /* 0x004fea0003800000 */
.L_x_241:
[----:B------:R-:W-:Y:S01]  /*6240*/  R2UR UR7, R70 ;  /* 0x00000000460772ca */ /* 0x000fe200000e0000 */
[----:B------:R-:W3:Y:S01]  /*6250*/  LDS.128 R4, [R4+0x120] ;  /* 0x0001200004047984 */ /* 0x000ee20000000c00 */
[----:B--2---:R-:W-:Y:S01]  /*6260*/  VIADD R0, R0, 0xa0 ;  /* 0x000000a000007836 */ /* 0x004fe20000000000 */
[----:B------:R-:W-:Y:S04]  /*6270*/  UISETP.GE.AND UP0, UPT, UR45, 0x1, UPT ;  /* 0x000000012d00788c */ /* 0x000fe8000bf06270 */
[----:B------:R-:W-:Y:S01]  /*6280*/  PRMT R0, RZ, 0x654, R0 ;  /* 0x00000654ff007816 */ /* 0x000fe20000000000 */
[----:B------:R-:W-:Y:S01]  /*6290*/  @!PT LDS RZ, [RZ] ;  /* 0x00000000fffff984 */ /* 0x000fe20000000800 */
[----:B------:R-:W-:Y:S01]  /*62a0*/  @!PT LDS RZ, [RZ] ;  /* 0x00000000fffff984 */ /* 0x000fe20000000800 */
[----:B------:R-:W-:Y:S01]  /*62b0*/  @!PT LDS RZ, [RZ] ;  /* 0x00000000fffff984 */ /* 0x000fe20000000800 */
[----:B------:R-:W-:Y:S01]  /*62c0*/  @!PT LDS RZ, [RZ] ;  /* 0x00000000fffff984 */ /* 0x000fe20000000800 */
[----:B------:R2:W-:Y:S06]  /*62d0*/  MEMBAR.ALL.CTA ;  /* 0x0000000000007992 */ /* 0x0005ec0000008000 */
[----:B--2---:R-:W2:Y:S02]  /*62e0*/  FENCE.VIEW.ASYNC.S ;  /* 0x00000000000073c6 */ /* 0x004ea40000000000 */
[----:B--2---:R2:W-:Y:S01]  /*62f0*/  SYNCS.ARRIVE.TRANS64.RED.A1T0 RZ, [R0+URZ], RZ ;  /* 0x000000ff00ff79a7 */ /* 0x0045e200081004ff */
[----:B---3--:R-:W-:Y:S11]  /*6300*/  LOP3.LUT P0, RZ, R6, 0x1, RZ, 0xc0, !PT ;  /* 0x0000000106ff7812 */ /* 0x008ff6000780c0ff */
[----:B------:R-:W-:Y:S02]  /*6310*/  @!UPT UIADD3 URZ, UPT, UPT, URZ, URZ, URZ ;  /* 0x000000fffffff290 */ /* 0x000fe4000fffe0ff */
[----:B------:R-:W-:Y:S01]  /*6320*/  VOTEU.ANY UP1, P0 ;  /* 0x0000000000ff7886 */ /* 0x000fe20000020100 */
[----:B------:R-:W-:Y:S01]  /*6330*/  PLOP3.LUT P0, PT, PT, PT, UP1, 0x80, 0x8 ;  /* 0x000000000008781c */ /* 0x000fe20003f0f018 */
[----:B------:R-:W-:Y:S06]  /*6340*/  UP2UR UR4, UPR, URZ, 0x2 ;  /* 0x00000002ff047883 */ /* 0x000fec0008000000 */
[----:B------:R-:W-:Y:S06]  /*6350*/  IMAD.U32 R71, RZ, RZ, UR4 ;  /* 0x00000004ff477e24 */ /* 0x000fec000f8e00ff */
[----:B------:R-:W-:Y:S02]  /*6360*/  @P0 SHF.R.U32.HI R2, RZ, 0x10, R5 ;  /* 0x00000010ff020819 */ /* 0x000fe40000011605 */
[----:B------:R-:W-:Y:S02]  /*6370*/  @P0 MOV R3, R4 ;  /* 0x0000000400030202 */ /* 0x000fe40000000f00 */
[----:B------:R-:W-:Y:S02]  /*6380*/  @P0 R2UR UR4, R2 ;  /* 0x00000000020402ca */ /* 0x000fe400000e0000 */
[----:B------:R-:W-:Y:S02]  /*6390*/  @P0 LOP3.LUT R4, R5, 0xffff, RZ, 0xc0, !PT ;  /* 0x0000ffff05040812 */ /* 0x000fe400078ec0ff */
[----:B------:R-:W-:Y:S02]  /*63a0*/  @P0 R2UR UR6, R3 ;  /* 0x00000000030602ca */ /* 0x000fe400000e0000 */
[----:B------:R-:W-:Y:S07]  /*63b0*/  @P0 R2UR UR5, R4 ;  /* 0x00000000040502ca */ /* 0x000fee00000e0000 */
[----:B------:R-:W-:Y:S02]  /*63c0*/  @UP1 UMOV UR7, UR4 ;  /* 0x0000000400071c82 */ /* 0x000fe40008000000 */
[----:B------:R-:W-:Y:S02]  /*63d0*/  IMAD.U32 R70, RZ, RZ, UR7 ;  /* 0x00000007ff467e24 */ /* 0x000fe4000f8e00ff */
[----:B------:R-:W-:Y:S02]  /*63e0*/  @UP1 UMOV UR38, UR6 ;  /* 0x0000000600261c82 */ /* 0x000fe40008000000 */
[----:B------:R-:W-:Y:S01]  /*63f0*/  @UP1 UMOV UR37, UR5 ;  /* 0x0000000500251c82 */ /* 0x000fe20008000000 */
[----:B--2---:R-:W-:Y:S05]  /*6400*/  BRA.U !UP0, `(.L_x_108) ;  /* 0x0000000108cc7547 */ /* 0x004fea000b800000 */
[----:B------:R-:W2:Y:S01]  /*6410*/  LDCU UR12, c[0x0][0xb20] ;  /* 0x00016400ff0c77ac */ /* 0x000ea20008000800 */
[----:B-1----:R-:W-:Y:S02]  /*6420*/  UIMAD.WIDE.U32 UR4, UR62, UR59, URZ ;  /* 0x0000003b3e0472a5 */ /* 0x002fe4000f8e00ff */
[----:B------:R-:W-:Y:S02]  /*6430*/  UIMAD.WIDE.U32 UR6, UR63, UR56, URZ ;  /* 0x000000383f0672a5 */ /* 0x000fe4000f8e00ff */
[----:B------:R-:W-:Y:S02]  /*6440*/  UISETP.NE.AND UP0, UPT, UR58, 0x1, UPT ;  /* 0x000000013a00788c */ /* 0x000fe4000bf05270 */
[----:B------:R-:W-:Y:S02]  /*6450*/  UIMAD.WIDE.U32 UR8, UR37, UR59, URZ ;  /* 0x0000003b250872a5 */ /* 0x000fe4000f8e00ff */
[----:B------:R-:W-:Y:S02]  /*6460*/  UIMAD.WIDE.U32 UR10, UR38, UR56, URZ ;  /* 0x00000038260a72a5 */ /* 0x000fe4000f8e00ff */
[----:B------:R-:W-:Y:S02]  /*6470*/  UISETP.NE.AND UP1, UPT, UR42, 0x1, UPT ;  /* 0x000000012a00788c */ /* 0x000fe4000bf25270 */
[----:B------:R-:W-:Y:S01]  /*6480*/  UISETP.NE.AND UP2, UPT, UR45, 0x1, UPT ;  /* 0x000000012d00788c */ /* 0x000fe2000bf45270 */
[----:B------:R-:W-:Y:S02]  /*6490*/  UMOV UR4, UR5 ;  /* 0x0000000500047c82 */ /* 0x000fe40008000000 */
[----:B--2---:R-:W-:Y:S03]  /*64a0*/  USHF.R.U32.HI UR5, URZ, UR12, UR4 ;  /* 0x0000000cff057299 */ /* 0x004fe60008011604 */
[----:B------:R-:W-:Y:S02]  /*64b0*/  UMOV UR4, UR7 ;  /* 0x0000000700047c82 */ /* 0x000fe40008000000 */
[----:B------:R-:W-:Y:S02]  /*64c0*/  USHF.R.U32.HI UR7, URZ, UR57, UR4 ;  /* 0x00000039ff077299 */ /* 0x000fe40008011604 */
[----:B------:R-:W-:Y:S02]  /*64d0*/  USEL UR4, UR62, UR5, !UP0 ;  /* 0x000000053e047287 */ /* 0x000fe4000c000000 */
[----:B------:R-:W-:Y:S01]  /*64e0*/  USEL UR7, UR63, UR7, !UP1 ;  /* 0x000000073f077287 */ /* 0x000fe2000c800000 */
[----:B------:R-:W-:Y:S01]  /*64f0*/  UMOV UR5, UR9 ;  /* 0x0000000900057c82 */ /* 0x000fe20008000000 */
[----:B------:R-:W-:Y:S02]  /*6500*/  UIMAD.WIDE.U32 UR8, UR4, UR40, URZ ;  /* 0x00000028040872a5 */ /* 0x000fe4000f8e00ff */
[----:B------:R-:W-:Y:S03]  /*6510*/  USHF.R.U32.HI UR6, URZ, UR12, UR5 ;  /* 0x0000000cff067299 */ /* 0x000fe60008011605 */
[----:B------:R-:W-:Y:S01]  /*6520*/  UMOV UR5, UR11 ;  /* 0x0000000b00057c82 */ /* 0x000fe20008000000 */
[----:B------:R-:W-:Y:S02]  /*6530*/  UIMAD.WIDE.U32 UR10, UR7, UR40, URZ ;  /* 0x00000028070a72a5 */ /* 0x000fe4000f8e00ff */
[----:B------:R-:W-:Y:S02]  /*6540*/  USHF.R.U32.HI UR12, URZ, UR57, UR5 ;  /* 0x00000039ff0c7299 */ /* 0x000fe40008011605 */
[----:B------:R-:W-:Y:S01]  /*6550*/  USEL UR6, UR37, UR6, !UP0 ;  /* 0x0000000625067287 */ /* 0x000fe2000c000000 */
[----:B------:R-:W-:Y:S02]  /*6560*/  UMOV UR5, UR9 ;  /* 0x0000000900057c82 */ /* 0x000fe40008000000 */
[----:B------:R-:W-:Y:S01]  /*6570*/  UMOV UR10, UR11 ;  /* 0x0000000b000a7c82 */ /* 0x000fe20008000000 */
[----:B------:R-:W-:Y:S02]  /*6580*/  @UP2 USHF.R.U32.HI UR4, URZ, UR41, UR5 ;  /* 0x00000029ff042299 */ /* 0x000fe40008011605 */
[----:B------:R-:W-:Y:S02]  /*6590*/  @UP2 USHF.R.U32.HI UR7, URZ, UR41, UR10 ;  /* 0x00000029ff072299 */ /* 0x000fe4000801160a */
[----:B------:R-:W-:Y:S02]  /*65a0*/  UIMAD UR4, UR45, UR4, URZ ;  /* 0x000000042d0472a4 */ /* 0x000fe4000f8e02ff */
        /* <DEDUP_REMOVED lines=8> */
[----:B------:R-:W-:Y:S02]  /*6630*/  USEL UR11, UR6, UR4, !UP2 ;  /* 0x00000004060b7287 */ /* 0x000fe4000d000000 */
[----:B------:R-:W-:Y:S02]  /*6640*/  UIADD3 UR8, UPT, UPT, -UR5, URZ, URZ ;  /* 0x000000ff05087290 */ /* 0x000fe4000fffe1ff */
[----:B------:R-:W-:Y:S01]  /*6650*/  UIADD3 UR10, UPT, UPT, -UR11, URZ, URZ ;  /* 0x000000ff0b0a7290 */ /* 0x000fe2000fffe1ff */
[----:B------:R-:W-:Y:S01]  /*6660*/  @!UP0 UMOV UR4, UR9 ;  /* 0x0000000900048c82 */ /* 0x000fe20008000000 */
[----:B------:R-:W-:Y:S02]  /*6670*/  UIADD3 UR9, UPT, UPT, -UR6, URZ, URZ ;  /* 0x000000ff06097290 */ /* 0x000fe4000fffe1ff */
[----:B------:R-:W-:Y:S02]  /*6680*/  @!UP0 USHF.R.U32.HI UR4, URZ, UR41, UR4 ;  /* 0x00000029ff048299 */ /* 0x000fe40008011604 */
[----:B------:R-:W-:Y:S02]  /*6690*/  UIMAD UR10, UR45, UR10, UR6 ;  /* 0x0000000a2d0a72a4 */ /* 0x000fe4000f8e0206 */
[----:B------:R-:W-:Y:S04]  /*66a0*/  @!UP0 USEL UR4, UR5, UR4, !UP2 ;  /* 0x0000000405048287 */ /* 0x000fe8000d000000 */
[----:B------:R-:W-:Y:S02]  /*66b0*/  @!UP0 UIMAD UR10, UR7, UR10, UR4 ;  /* 0x0000000a070a82a4 */ /* 0x000fe4000f8e0204 */
[----:B------:R-:W-:Y:S02]  /*66c0*/  @!UP0 UIADD3 UR11, UPT, UPT, UR11, -UR4, URZ ;  /* 0x800000040b0b8290 */ /* 0x000fe4000fffe0ff */
[----:B------:R-:W-:Y:S02]  /*66d0*/  UIMAD UR7, UR42, UR8, UR38 ;  /* 0x000000082a0772a4 */ /* 0x000fe4000f8e0226 */
[----:B------:R-:W-:Y:S02]  /*66e0*/  @!UP0 UIMAD UR6, UR11, UR45, UR5 ;  /* 0x0000002d0b0682a4 */ /* 0x000fe4000f8e0205 */
[----:B------:R-:W-:Y:S01]  /*66f0*/  UIMAD UR4, UR58, UR9, UR37 ;  /* 0x000000093a0472a4 */ /* 0x000fe2000f8e0225 */
[----:B------:R-:W-:Y:S02]  /*6700*/  @!UP0 UMOV UR5, UR10 ;  /* 0x0000000a00058c82 */ /* 0x000fe40008000000 */
[----:B------:R-:W-:Y:S02]  /*6710*/  UIMAD UR38, UR5, UR42, UR7 ;  /* 0x0000002a052672a4 */ /* 0x000fe4000f8e0207 */
[----:B------:R-:W-:Y:S11]  /*6720*/  UIMAD UR37, UR6, UR58, UR4 ;  /* 0x0000003a062572a4 */ /* 0x000ff6000f8e0204 */
[----:B------:R-:W-:Y:S01]  /*6730*/  @!UPT UIADD3 URZ, UPT, UPT, URZ, URZ, URZ ;  /* 0x000000fffffff290 */ /* 0x000fe2000fffe0ff */
.L_x_108:
[----:B-1----:R-:W-:Y:S01]  /*6740*/  UISETP.NE.AND UP0, UPT, UR39, 0x1, UPT ;  /* 0x000000012700788c */ /* 0x002fe2000bf05270 */
[----:B------:R-:W-:Y:S01]  /*6750*/  LOP3.LUT P0, RZ, R59, 0x1b0, RZ, 0xc0, !PT ;  /* 0x000001b03bff7812 */ /* 0x000fe2000780c0ff */
[----:B------:R-:W-:Y:S01]  /*6760*/  USHF.L.U32 UR50, UR16, 0x7, URZ ;  /* 0x0000000710327899 */ /* 0x000fe200080006ff */
[----:B------:R-:W-:Y:S01]  /*6770*/  BSSY.RECONVERGENT B6, `(.L_x_109) ;  /* 0x0000034000067945 */ /* 0x000fe20003800200 */
[----:B------:R-:W-:Y:S01]  /*6780*/  USHF.L.U32 UR49, UR20, 0x7, URZ ;  /* 0x0000000714317899 */ /* 0x000fe200080006ff */
[----:B------:R-:W-:Y:S06]  /*6790*/  IADD3 R61, PT, PT, R61, 0x1, RZ ;  /* 0x000000013d3d7810 */ /* 0x000fec0007ffe0ff */
[----:B------:R-:W1:Y:S01]  /*67a0*/  @!UP0 LDCU.128 UR12, c[0x0][0xb10] ;  /* 0x00016200ff0c87ac */ /* 0x000e620008000c00 */
[----:B------:R-:W2:Y:S01]  /*67b0*/  @!UP0 LDCU UR5, c[0x0][0xb0c] ;  /* 0x00016180ff0587ac */ /* 0x000ea20008000800 */
[----:B------:R-:W3:Y:S01]  /*67c0*/  @!UP0 LDCU UR10, c[0x0][0xb20] ;  /* 0x00016400ff0a87ac */ /* 0x000ee20008000800 */
[----:B-1----:R-:W-:Y:S02]  /*67d0*/  UIMAD.WIDE.U32 UR8, UR38, UR12, URZ ;  /* 0x0000000c260872a5 */ /* 0x002fe4000f8e00ff */
[----:B------:R-:W-:Y:S02]  /*67e0*/  UIMAD.WIDE.U32 UR6, UR37, UR15, URZ ;  /* 0x0000000f250672a5 */ /* 0x000fe4000f8e00ff */
[----:B------:R-:W-:Y:S03]  /*67f0*/  @!UP0 UISETP.NE.AND UP1, UPT, UR14, 0x1, UPT ;  /* 0x000000010e00888c */ /* 0x000fe6000bf25270 */
[----:B------:R-:W-:Y:S01]  /*6800*/  @!UP0 UMOV UR4, UR9 ;  /* 0x0000000900048c82 */ /* 0x000fe20008000000 */
[----:B--2---:R-:W-:Y:S02]  /*6810*/  @!UP0 UISETP.NE.AND UP2, UPT, UR5, 0x1, UPT ;  /* 0x000000010500888c */ /* 0x004fe4000bf45270 */
[----:B------:R-:W-:Y:S01]  /*6820*/  @!UP0 USHF.R.U32.HI UR4, URZ, UR13, UR4 ;  /* 0x0000000dff048299 */ /* 0x000fe20008011604 */
[----:B------:R-:W-:Y:S02]  /*6830*/  @!UP0 UMOV UR6, UR7 ;  /* 0x0000000700068c82 */ /* 0x000fe40008000000 */
[----:B---3--:R-:W-:Y:S02]  /*6840*/  @!UP0 USHF.R.U32.HI UR6, URZ, UR10, UR6 ;  /* 0x0000000aff068299 */ /* 0x008fe40008011606 */
[----:B------:R-:W-:Y:S02]  /*6850*/  @!UP0 USEL UR7, UR38, UR4, !UP2 ;  /* 0x0000000426078287 */ /* 0x000fe4000d000000 */
[----:B------:R-:W-:Y:S04]  /*6860*/  @!UP0 USEL UR6, UR37, UR6, !UP1 ;  /* 0x0000000625068287 */ /* 0x000fe8000c800000 */
[----:B------:R-:W-:Y:S02]  /*6870*/  @!UP0 UIADD3 UR4, UPT, UPT, -UR7, UR6, URZ ;  /* 0x0000000607048290 */ /* 0x000fe4000fffe1ff */
[----:B------:R-:W-:Y:S02]  /*6880*/  @!UP0 UIADD3 UR6, UPT, UPT, UR7, -UR6, URZ ;  /* 0x8000000607068290 */ /* 0x000fe4000fffe0ff */
[----:B------:R-:W-:Y:S02]  /*6890*/  @!UP0 UIMAD UR38, UR4, UR5, UR38 ;  /* 0x00000005042682a4 */ /* 0x000fe4000f8e0226 */
[----:B------:R-:W-:Y:S01]  /*68a0*/  @!UP0 UIMAD UR37, UR6, UR14, UR37 ;  /* 0x0000000e062582a4 */ /* 0x000fe2000f8e0225 */
[----:B------:R-:W-:Y:S11]  /*68b0*/  @!P0 BRA `(.L_x_110) ;  /* 0x00000000007c8947 */ /* 0x000ff60003800000 */
[----:B------:R-:W1:Y:S01]  /*68c0*/  LDCU.64 UR8, c[0x4][0x80] ;  /* 0x01001000ff0877ac */ /* 0x000e620008000a00 */
[----:B------:R-:W-:Y:S01]  /*68d0*/  MOV R2, 0x0 ;  /* 0x0000000000027802 */ /* 0x000fe20000000f00 */
[----:B------:R-:W-:Y:S02]  /*68e0*/  HFMA2 R12, -RZ, RZ, 0, 5.9604644775390625e-08 ;  /* 0x00000001ff0c7431 */ /* 0x000fe400000001ff */
[----:B------:R-:W-:Y:S01]  /*68f0*/  IMAD.MOV.U32 R8, RZ, RZ, 0x70 ;  /* 0x00000070ff087424 */ /* 0x000fe200078e00ff */
[----:B------:R2:W3:Y:S01]  /*6900*/  LDC.64 R14, c[0x4][R2] ;  /* 0x01000000020e7b82 */ /* 0x0004e20000000a00 */
[----:B------:R-:W4:Y:S01]  /*6910*/  LDCU.64 UR6, c[0x4][0x88] ;  /* 0x01001100ff0677ac */ /* 0x000f220008000a00 */
[----:B------:R-:W-:Y:S01]  /*6920*/  IMAD.MOV.U32 R13, RZ, RZ, RZ ;  /* 0x000000ffff0d7224 */ /* 0x000fe200078e00ff */
[----:B------:R-:W2:Y:S01]  /*6930*/  LDCU.64 UR4, c[0x4][0x8] ;  /* 0x01000100ff0477ac */ /* 0x000ea20008000a00 */
[----:B-1----:R-:W-:Y:S01]  /*6940*/  MOV R5, UR9 ;  /* 0x0000000900057c02 */ /* 0x002fe20008000f00 */
[----:B------:R-:W-:Y:S01]  /*6950*/  IMAD.U32 R4, RZ, RZ, UR8 ;  /* 0x00000008ff047e24 */ /* 0x000fe2000f8e00ff */
[----:B----4-:R-:W-:Y:S01]  /*6960*/  MOV R7, UR7 ;  /* 0x0000000700077c02 */ /* 0x010fe20008000f00 */
[----:B------:R-:W-:Y:S01]  /*6970*/  IMAD.U32 R6, RZ, RZ, UR6 ;  /* 0x00000006ff067e24 */ /* 0x000fe2000f8e00ff */
[----:B--2---:R-:W-:Y:S01]  /*6980*/  MOV R11, UR5 ;  /* 0x00000005000b7c02 */ /* 0x004fe20008000f00 */
[----:B------:R-:W-:Y:S02]  /*6990*/  IMAD.U32 R10, RZ, RZ, UR4 ;  /* 0x00000004ff0a7e24 */ /* 0x000fe4000f8e00ff */
[----:B------:R-:W-:Y:S07]  /*69a0*/  LEPC R20, `(.L_x_111) ;  /* 0x000000001014794e */ /* 0x000fee0000000000 */
[----:B---3-5:R-:W-:Y:S05]  /*69b0*/  CALL.ABS.NOINC R14 ;  /* 0x000000000e007343 */ /* 0x028fea0003c00000 */
.L_x_111:
[----:B------:R-:W1:Y:S01]  /*69c0*/  LDCU.64 UR8, c[0x4][0x80] ;  /* 0x01001000ff0877ac */ /* 0x000e620008000a00 */
[----:B------:R-:W2:Y:S01]  /*69d0*/  LDC.64 R2, c[0x4][R2] ;  /* 0x0100000002027b82 */ /* 0x000ea20000000a00 */
[----:B------:R-:W-:Y:S02]  /*69e0*/  HFMA2 R12, -RZ, RZ, 0, 5.9604644775390625e-08 ;  /* 0x00000001ff0c7431 */ /* 0x000fe400000001ff */
[----:B------:R-:W-:Y:S02]  /*69f0*/  IMAD.MOV.U32 R8, RZ, RZ, 0x70 ;  /* 0x00000070ff087424 */ /* 0x000fe400078e00ff */
[----:B------:R-:W-:Y:S01]  /*6a00*/  IMAD.MOV.U32 R13, RZ, RZ, RZ ;  /* 0x000000ffff0d7224 */ /* 0x000fe200078e00ff */
[----:B------:R-:W3:Y:S01]  /*6a10*/  LDCU.64 UR6, c[0x4][0x88] ;  /* 0x01001100ff0677ac */ /* 0x000ee20008000a00 */
[----:B------:R-:W4:Y:S01]  /*6a20*/  LDCU.64 UR4, c[0x4][0x8] ;  /* 0x01000100ff0477ac */ /* 0x000f220008000a00 */
[----:B-1----:R-:W-:Y:S02]  /*6a30*/  MOV R4, UR8 ;  /* 0x0000000800047c02 */ /* 0x002fe40008000f00 */
[----:B------:R-:W-:Y:S02]  /*6a40*/  MOV R5, UR9 ;  /* 0x0000000900057c02 */ /* 0x000fe40008000f00 */
[----:B---3--:R-:W-:Y:S01]  /*6a50*/  MOV R7, UR7 ;  /* 0x0000000700077c02 */ /* 0x008fe20008000f00 */
[----:B------:R-:W-:Y:S01]  /*6a60*/  IMAD.U32 R6, RZ, RZ, UR6 ;  /* 0x00000006ff067e24 */ /* 0x000fe2000f8e00ff */
[----:B----4-:R-:W-:Y:S01]  /*6a70*/  MOV R11, UR5 ;  /* 0x00000005000b7c02 */ /* 0x010fe20008000f00 */
[----:B------:R-:W-:Y:S02]  /*6a80*/  IMAD.U32 R10, RZ, RZ, UR4 ;  /* 0x00000004ff0a7e24 */ /* 0x000fe4000f8e00ff */
[----:B------:R-:W-:Y:S07]  /*6a90*/  LEPC R20, `(.L_x_110) ;  /* 0x000000001014794e */ /* 0x000fee0000000000 */
[----:B--2---:R-:W-:Y:S05]  /*6aa0*/  CALL.ABS.NOINC R2 ;  /* 0x0000000002007343 */ /* 0x004fea0003c00000 */
.L_x_110:
[----:B------:R-:W-:Y:S05]  /*6ab0*/  BSYNC.RECONVERGENT B6 ;  /* 0x0000000000067941 */ /* 0x000fea0003800200 */
.L_x_109:
[----:B------:R-:W-:Y:S02]  /*6ac0*/  ISETP.NE.U32.AND P0, PT, RZ, UR60, PT ;  /* 0x0000003cff007c0c */ /* 0x000fe4000bf05070 */
[C---:B------:R-:W-:Y:S02]  /*6ad0*/  ISETP.NE.U32.AND P1, PT, R54.reuse, RZ, PT ;  /* 0x000000ff3600720c */ /* 0x040fe40003f25070 */
[----:B------:R-:W-:Y:S02]  /*6ae0*/  ISETP.NE.U32.AND P4, PT, R54, RZ, PT ;  /* 0x000000ff3600720c */ /* 0x000fe40003f85070 */
[----:B------:R-:W-:Y:S02]  /*6af0*/  ISETP.NE.AND.EX P0, PT, RZ, UR61, PT, P0 ;  /* 0x0000003dff007c0c */ /* 0x000fe4000bf05300 */
[C---:B------:R-:W-:Y:S02]  /*6b00*/  ISETP.NE.AND.EX P1, PT, R55.reuse, RZ, PT, P1 ;  /* 0x000000ff3700720c */ /* 0x040fe40003f25310 */
[----:B------:R-:W-:Y:S02]  /*6b10*/  ISETP.NE.AND.EX P4, PT, R55, RZ, P0, P4 ;  /* 0x000000ff3700720c */ /* 0x000fe40000785340 */
[----:B------:R-:W-:Y:S02]  /*6b20*/  ISETP.NE.U32.AND P5, PT, R50, RZ, PT ;  /* 0x000000ff3200720c */ /* 0x000fe40003fa5070 */
[----:B------:R-:W-:Y:S02]  /*6b30*/  ISETP.NE.U32.AND P3, PT, RZ, UR60, PT ;  /* 0x0000003cff007c0c */ /* 0x000fe4000bf65070 */
[----:B------:R-:W-:Y:S02]  /*6b40*/  PLOP3.LUT P2, PT, PT, PT, PT, 0x8, 0x80 ;  /* 0x000000000080781c */ /* 0x000fe40003f4e170 */
[----:B------:R-:W-:Y:S02]  /*6b50*/  ISETP.NE.AND.EX P5, PT, R51, RZ, PT, P5 ;  /* 0x000000ff3300720c */ /* 0x000fe40003fa5350 */
[----:B------:R-:W-:Y:S03]  /*6b60*/  ISETP.NE.AND.EX P3, PT, RZ, UR61, PT, P3 ;  /* 0x0000003dff007c0c */ /* 0x000fe6000bf65330 */
[----:B------:R-:W-:Y:S01]  /*6b70*/  @!P4 PLOP3.LUT P2, PT, P1, PT, PT, 0x80, 0x8 ;  /* 0x000000000008c81c */ /* 0x000fe20000f4f070 */
[----:B------:R-:W-:Y:S01]  /*6b80*/  @!UPT UIADD3 URZ, UPT, UPT, URZ, URZ, URZ ;  /* 0x000000fffffff290 */ /* 0x000fe2000fffe0ff */
[----:B------:R-:W-:Y:S11]  /*6b90*/  @!P1 BRA `(.L_x_112) ;  /* 0x0000000000309947 */ /* 0x000ff60003800000 */
[----:B------:R-:W-:Y:S01]  /*6ba0*/  ISETP.NE.U32.AND P0, PT, R52, RZ, PT ;  /* 0x000000ff3400720c */ /* 0x000fe20003f05070 */
[----:B------:R-:W1:Y:S01]  /*6bb0*/  LDCU.64 UR4, c[0x0][0x358] ;  /* 0x00006b00ff0477ac */ /* 0x000e620008000a00 */
[----:B------:R-:W-:Y:S02]  /*6bc0*/  IMAD.MOV.U32 R26, RZ, RZ, 0x1 ;  /* 0x00000001ff1a7424 */ /* 0x000fe400078e00ff */
[----:B------:R-:W-:Y:S11]  /*6bd0*/  ISETP.NE.AND.EX P0, PT, R53, RZ, PT, P0 ;  /* 0x000000ff3500720c */ /* 0x000ff60003f05300 */
[----:B------:R-:W-:Y:S02]  /*6be0*/  @!UPT UIADD3 URZ, UPT, UPT, URZ, URZ, URZ ;  /* 0x000000fffffff290 */ /* 0x000fe4000fffe0ff */
[----:B------:R-:W2:Y:S01]  /*6bf0*/  @P0 LDC.64 R2, c[0x0][0x888] ;  /* 0x00022200ff020b82 */ /* 0x000ea20000000a00 */
[----:B------:R-:W-:Y:S04]  /*6c00*/  @P0 IMAD R0, R54, UR36, RZ ;  /* 0x0000002436000c24 */ /* 0x000fe8000f8e02ff */
[----:B--2---:R-:W-:Y:S04]  /*6c10*/  @P0 IMAD.WIDE R2, R0, 0x4, R2 ;  /* 0x0000000400020825 */ /* 0x004fe800078e0202 */
[----:B------:R-:W-:Y:S01]  /*6c20*/  HFMA2 R0, -RZ, RZ, 0, 5.9604644775390625e-08 ;  /* 0x00000001ff007431 */ /* 0x000fe200000001ff */
[----:B-1---5:R1:W5:Y:S04]  /*6c30*/  @P0 LDG.E R27, desc[UR4][R2.64] ;  /* 0x00000004021b0981 */ /* 0x022368000c1e1900 */
[----:B------:R-:W-:Y:S01]  /*6c40*/  @!P0 PRMT R26, R0, 0x7610, R26 ;  /* 0x00007610001a8816 */ /* 0x000fe2000000001a */
[----:B-1----:R-:W2:Y:S06]  /*6c50*/  @!P0 LDC R27, c[0x0][0x880] ;  /* 0x00022000ff1b8b82 */ /* 0x002eac0000000800 */
.L_x_112:
[----:B------:R-:W-:Y:S05]  /*6c60*/  @!P5 BRA `(.L_x_113) ;  /* 0x000000000024d947 */ /* 0x000fea0003800000 */
[----:B------:R-:W-:Y:S01]  /*6c70*/  ISETP.NE.U32.AND P0, PT, R48, RZ, PT ;  /* 0x000000ff3000720c */ /* 0x000fe20003f05070 */
[----:B------:R-:W1:Y:S03]  /*6c80*/  LDCU.64 UR4, c[0x0][0x358] ;  /* 0x00006b00ff0477ac */ /* 0x000e660008000a00 */
[----:B------:R-:W-:Y:S11]  /*6c90*/  ISETP.NE.AND.EX P0, PT, R49, RZ, PT, P0 ;  /* 0x000000ff3100720c */ /* 0x000ff60003f05300 */
[----:B------:R-:W-:Y:S02]  /*6ca0*/  @!UPT UIADD3 URZ, UPT, UPT, URZ, URZ, URZ ;  /* 0x000000fffffff290 */ /* 0x000fe4000fffe0ff */
[----:B------:R-:W3:Y:S01]  /*6cb0*/  @P0 LDC.64 R2, c[0x0][0x8a8] ;  /* 0x00022a00ff020b82 */ /* 0x000ee20000000a00 */
[----:B------:R-:W-:Y:S04]  /*6cc0*/  @P0 IMAD R0, R50, UR36, RZ ;  /* 0x0000002432000c24 */ /* 0x000fe8000f8e02ff */
[----:B---3--:R-:W-:Y:S05]  /*6cd0*/  @P0 IMAD.WIDE R2, R0, 0x4, R2 ;  /* 0x0000000400020825 */ /* 0x008fea00078e0202 */
[----:B-1---5:R1:W5:Y:S02]  /*6ce0*/  @P0 LDG.E R24, desc[UR4][R2.64] ;  /* 0x0000000402180981 */ /* 0x022364000c1e1900 */
[----:B-1----:R-:W3:Y:S02]  /*6cf0*/  @!P0 LDC R24, c[0x0][0x8a0] ;  /* 0x00022800ff188b82 */ /* 0x002ee40000000800 */
.L_x_113:
[----:B--2--5:R-:W-:Y:S01]  /*6d00*/  FSETP.NEU.AND P0, PT, R27, RZ, PT ;  /* 0x000000ff1b00720b */ /* 0x024fe20003f0d000 */
[----:B------:R-:W-:Y:S01]  /*6d10*/  BSSY B1, `(.L_x_114) ;  /* 0x0000037000017945 */ /* 0x000fe20003800000 */
[----:B------:R-:W-:Y:S01]  /*6d20*/  SEL R3, RZ, 0xffffffff, P3 ;  /* 0xffffffffff037807 */ /* 0x000fe20001800000 */
[----:B------:R-:W-:Y:S01]  /*6d30*/  IMAD.MOV.U32 R75, RZ, RZ, 0x1 ;  /* 0x00000001ff4b7424 */ /* 0x000fe200078e00ff */
[----:B------:R-:W-:Y:S01]  /*6d40*/  @!P4 LOP3.LUT P3, RZ, R26, 0xff, RZ, 0xc0, !PT ;  /* 0x000000ff1affc812 */ /* 0x000fe2000786c0ff */
[----:B------:R-:W-:Y:S01]  /*6d50*/  IMAD R25, R22, 0x80, R23 ;  /* 0x0000008016197824 */ /* 0x000fe200078e0217 */
[----:B------:R-:W-:Y:S01]  /*6d60*/  @!P4 SEL R0, RZ, 0xffffffff, P0 ;  /* 0xffffffffff00c807 */ /* 0x000fe20000000000 */
[----:B------:R-:W-:Y:S01]  /*6d70*/  IMAD R62, R68, -0x10, R66 ;  /* 0xfffffff0443e7824 */ /* 0x000fe200078e0242 */
[----:B------:R-:W-:Y:S01]  /*6d80*/  LEA R73, R22, UR43, 0x3 ;  /* 0x0000002b16497c11 */ /* 0x000fe2000f8e18ff */
[----:B------:R-:W-:Y:S01]  /*6d90*/  IMAD.MOV.U32 R74, RZ, RZ, RZ ;  /* 0x000000ffff4a7224 */ /* 0x000fe200078e00ff */
[C---:B------:R-:W-:Y:S02]  /*6da0*/  @P2 SEL R0, R3.reuse, R0, !P3 ;  /* 0x0000000003002207 */ /* 0x040fe40005800000 */
[----:B------:R-:W-:Y:S02]  /*6db0*/  CS2R R46, SRZ ;  /* 0x00000000002e7805 */ /* 0x000fe4000001ff00 */
[----:B------:R-:W-:Y:S02]  /*6dc0*/  SEL R2, RZ, 0xffffffff, P0 ;  /* 0xffffffffff027807 */ /* 0x000fe40000000000 */
[----:B------:R-:W-:Y:S02]  /*6dd0*/  CS2R R44, SRZ ;  /* 0x00000000002c7805 */ /* 0x000fe4000001ff00 */
[----:B------:R-:W-:Y:S02]  /*6de0*/  @!P4 LOP3.LUT R0, R0, 0x1, RZ, 0xc0, !PT ;  /* 0x000000010000c812 */ /* 0x000fe400078ec0ff */
[----:B------:R-:W-:Y:S02]  /*6df0*/  CS2R R42, SRZ ;  /* 0x00000000002a7805 */ /* 0x000fe4000001ff00 */
[----:B------:R-:W-:Y:S02]  /*6e00*/  CS2R R40, SRZ ;  /* 0x0000000000287805 */ /* 0x000fe4000001ff00 */
[----:B------:R-:W-:Y:S02]  /*6e10*/  CS2R R38, SRZ ;  /* 0x0000000000267805 */ /* 0x000fe4000001ff00 */
[----:B------:R-:W-:Y:S02]  /*6e20*/  ISETP.NE.U32.OR P5, PT, R0, 0x1, P4 ;  /* 0x000000010000780c */ /* 0x000fe400027a5470 */
[----:B------:R-:W-:Y:S02]  /*6e30*/  CS2R R36, SRZ ;  /* 0x0000000000247805 */ /* 0x000fe4000001ff00 */
[----:B------:R-:W-:Y:S02]  /*6e40*/  LOP3.LUT P4, R60, R26, 0xff, RZ, 0xc0, !PT ;  /* 0x000000ff1a3c7812 */ /* 0x000fe4000788c0ff */
[----:B------:R-:W-:Y:S02]  /*6e50*/  CS2R R34, SRZ ;  /* 0x0000000000227805 */ /* 0x000fe4000001ff00 */
[----:B------:R-:W-:Y:S02]  /*6e60*/  P2R R72, PR, RZ, 0x20 ;  /* 0x00000020ff487803 */ /* 0x000fe40000000000 */
[----:B------:R-:W-:Y:S02]  /*6e70*/  CS2R R32, SRZ ;  /* 0x0000000000207805 */ /* 0x000fe4000001ff00 */
[----:B------:R-:W-:Y:S04]  /*6e80*/  @P1 SEL R2, R3, R2, !P4 ;  /* 0x0000000203021207 */ /* 0x000fe80006000000 */
[----:B------:R-:W-:Y:S02]  /*6e90*/  LOP3.LUT R2, R2, 0x1, RZ, 0xc0, !PT ;  /* 0x0000000102027812 */ /* 0x000fe400078ec0ff */
[----:B------:R-:W-:Y:S02]  /*6ea0*/  @P5 SHF.L.U32 R0, RZ, 0x1f, RZ ;  /* 0x0000001fff005819 */ /* 0x000fe400000006ff */
[----:B------:R-:W-:Y:S02]  /*6eb0*/  ISETP.NE.U32.AND P0, PT, R2, 0x1, PT ;  /* 0x000000010200780c */ /* 0x000fe40003f05070 */
[----:B------:R1:W2:Y:S02]  /*6ec0*/  @P5 SYNCS.PHASECHK.TRANS64.TRYWAIT P3, [UR43+0x40], R0 ;  /* 0x00004000ff0055a7 */ /* 0x0002a4000806112b */
[----:B------:R-:W-:Y:S02]  /*6ed0*/  P2R R76, PR, RZ, 0x1 ;  /* 0x00000001ff4c7803 */ /* 0x000fe40000000000 */
[----:B-1----:R-:W-:Y:S04]  /*6ee0*/  SHF.L.U32 R0, R64, 0x1f, RZ ;  /* 0x0000001f40007819 */ /* 0x002fe800000006ff */
[----:B------:R1:W4:Y:S01]  /*6ef0*/  SYNCS.PHASECHK.TRANS64.TRYWAIT P2, [R73+URZ+0xb0], R0 ;  /* 0x0000b000490075a7 */ /* 0x00032200080411ff */
[----:B--2---:R-:W-:Y:S01]  /*6f00*/  @P5 SEL R75, RZ, 0x1, !P3 ;  /* 0x00000001ff4b5807 */ /* 0x004fe20005800000 */
[----:B-1----:R-:W-:Y:S06]  /*6f10*/  @!P5 BRA `(.L_x_115) ;  /* 0x000000000058d947 */ /* 0x002fec0003800000 */
[----:B------:R-:W-:Y:S01]  /*6f20*/  IMAD.MOV.U32 R46, RZ, RZ, RZ ;  /* 0x000000ffff2e7224 */ /* 0x000fe200078e00ff */
[----:B------:R-:W-:Y:S01]  /*6f30*/  ISETP.NE.AND P0, PT, R75, RZ, PT ;  /* 0x000000ff4b00720c */ /* 0x000fe20003f05270 */
[----:B------:R-:W-:Y:S01]  /*6f40*/  BSSY B0, `(.L_x_116) ;  /* 0x000000c000007945 */ /* 0x000fe20003800000 */
[----:B------:R-:W-:Y:S02]  /*6f50*/  CS2R R34, SRZ ;  /* 0x0000000000227805 */ /* 0x000fe4000001ff00 */
[----:B------:R-:W-:Y:S02]  /*6f60*/  CS2R R32, SRZ ;  /* 0x0000000000207805 */ /* 0x000fe4000001ff00 */
[----:B------:R-:W-:Y:S02]  /*6f70*/  CS2R R38, SRZ ;  /* 0x0000000000267805 */ /* 0x000fe4000001ff00 */
[----:B------:R-:W-:Y:S02]  /*6f80*/  CS2R R36, SRZ ;  /* 0x0000000000247805 */ /* 0x000fe4000001ff00 */
[----:B------:R-:W-:Y:S02]  /*6f90*/  CS2R R42, SRZ ;  /* 0x00000000002a7805 */ /* 0x000fe4000001ff00 */
[----:B------:R-:W-:Y:S02]  /*6fa0*/  CS2R R40, SRZ ;  /* 0x0000000000287805 */ /* 0x000fe4000001ff00 */
[----:B------:R-:W-:Y:S01]  /*6fb0*/  CS2R R44, SRZ ;  /* 0x00000000002c7805 */ /* 0x000fe2000001ff00 */
[----:B------:R-:W-:Y:S06]  /*6fc0*/  @P0 BRA `(.L_x_117) ;  /* 0x00000000000c0947 */ /* 0x000fec0003800000 */
[----:B------:R-:W-:Y:S04]  /*6fd0*/  SHF.L.U32 R3, RZ, 0x1f, RZ ;  /* 0x0000001fff037819 */ /* 0x000fe800000006ff */
[----:B------:R-:W1:Y:S02]  /*6fe0*/  SYNCS.PHASECHK.TRANS64.TRYWAIT P0, [UR43+0x40], R3 ;  /* 0x00004003ff0075a7 */ /* 0x000e64000800112b */
[----:B-1----:R-:W-:Y:S05]  /*6ff0*/  @!P0 BRA `(.L_x_118) ;  /* 0x0000004800d48947 */ /* 0x002fea0003800000 */
.L_x_117:
[----:B------:R-:W-:Y:S05]  /*7000*/  BSYNC B0 ;  /* 0x0000000000007941 */ /* 0x000fea0003800000 */
.L_x_116:
[----:B------:R-:W-:Y:S01]  /*7010*/  ISETP.NE.AND P0, PT, R76, RZ, PT ;  /* 0x000000ff4c00720c */ /* 0x000fe20003f05270 */
[----:B------:R-:W-:Y:S11]  /*7020*/  HFMA2 R74, -RZ, RZ, 0, 5.9604644775390625e-08 ;  /* 0x00000001ff4a7431 */ /* 0x000ff600000001ff */
[----:B------:R-:W-:Y:S01]  /*7030*/  @!UPT UIADD3 URZ, UPT, UPT, URZ, URZ, URZ ;  /* 0x000000fffffff290 */ /* 0x000fe2000fffe0ff */
[----:B------:R2:W1:Y:S04]  /*7040*/  @P0 LDS.128 R32, [R67] ;  /* 0x0000000043200984 */ /* 0x0004680000000c00 */
[----:B------:R2:W1:Y:S04]  /*7050*/  @P0 LDS.128 R36, [R66+0x10] ;  /* 0x0000100042240984 */ /* 0x0004680000000c00 */
[----:B------:R2:W1:Y:S04]  /*7060*/  @P0 LDS.128 R40, [R65+0x20] ;  /* 0x0000200041280984 */ /* 0x0004680000000c00 */
[----:B------:R2:W1:Y:S02]  /*7070*/  @P0 LDS.128 R44, [R62+0x30] ;  /* 0x000030003e2c0984 */ /* 0x0004640000000c00 */
.L_x_115:
[----:B------:R-:W-:Y:S05]  /*7080*/  BSYNC B1 ;  /* 0x0000000000017941 */ /* 0x000fea0003800000 */
.L_x_114:
[----:B-1----:R-:W-:Y:S04]  /*7090*/  SHF.R.U32.HI R2, RZ, 0x15, R25 ;  /* 0x00000015ff027819 */ /* 0x002fe80000011619 */
[----:B------:R-:W-:Y:S01]  /*70a0*/  LOP3.LUT P0, RZ, R2, 0x3, R56, 0x48, !PT ;  /* 0x0000000302ff7812 */ /* 0x000fe20007804838 */
[----:B------:R-:W-:Y:S01]  /*70b0*/  @!UPT UIADD3 URZ, UPT, UPT, URZ, URZ, URZ ;  /* 0x000000fffffff290 */ /* 0x000fe2000fffe0ff */
[----:B----4-:R-:W-:Y:S11]  /*70c0*/  @P2 BRA `(.L_x_119) ;  /* 0x0000000000082947 */ /* 0x010ff60003800000 */
[----:B------:R-:W1:Y:S02]  /*70d0*/  SYNCS.PHASECHK.TRANS64.TRYWAIT P1, [R73+URZ+0xb0], R0 ;  /* 0x0000b000490075a7 */ /* 0x000e6400080211ff */
[----:B-1----:R-:W-:Y:S05]  /*70e0*/  @!P1 BRA `(.L_x_120) ;  /* 0x0000004800b09947 */ /* 0x002fea0003800000 */
.L_x_119:
[----:B------:R-:W-:Y:S05]  /*70f0*/  @!P0 BRA `(.L_x_121) ;  /* 0x0000000000408947 */ /* 0x000fea0003800000 */
[----:B------:R-:W4:Y:S01]  /*7100*/  LDCU.64 UR8, c[0x4][0x70] ;  /* 0x01000e00ff0877ac */ /* 0x000f220008000a00 */
[----:B------:R-:W-:Y:S01]  /*7110*/  MOV R3, 0x0 ;  /* 0x0000000000037802 */ /* 0x000fe20000000f00 */
[----:B------:R-:W-:Y:S02]  /*7120*/  HFMA2 R12, -RZ, RZ, 0, 5.9604644775390625e-08 ;  /* 0x00000001ff0c7431 */ /* 0x000fe400000001ff */
[----:B------:R-:W-:Y:S02]  /*7130*/  IMAD.MOV.U32 R8, RZ, RZ, 0x192 ;  /* 0x00000192ff087424 */ /* 0x000fe400078e00ff */
[----:B------:R-:W-:Y:S01]  /*7140*/  IMAD.MOV.U32 R13, RZ, RZ, RZ ;  /* 0x000000ffff0d7224 */ /* 0x000fe200078e00ff */
[----:B------:R-:W5:Y:S01]  /*7150*/  LDCU.64 UR6, c[0x4][0x78] ;  /* 0x01000f00ff0677ac */ /* 0x000f620008000a00 */
[----:B------:R-:W1:Y:S01]  /*7160*/  LDC.64 R2, c[0x4][R3] ;  /* 0x0100000003027b82 */ /* 0x000e620000000a00 */
[----:B------:R-:W2:Y:S01]  /*7170*/  LDCU.64 UR4, c[0x4][0x10] ;  /* 0x01000200ff0477ac */ /* 0x000ea20008000a00 */
[----:B----4-:R-:W-:Y:S01]  /*7180*/  MOV R5, UR9 ;  /* 0x0000000900057c02 */ /* 0x010fe20008000f00 */
[----:B------:R-:W-:Y:S01]  /*7190*/  IMAD.U32 R4, RZ, RZ, UR8 ;  /* 0x00000008ff047e24 */ /* 0x000fe2000f8e00ff */
[----:B-----5:R-:W-:Y:S01]  /*71a0*/  MOV R7, UR7 ;  /* 0x0000000700077c02 */ /* 0x020fe20008000f00 */
[----:B------:R-:W-:Y:S01]  /*71b0*/  IMAD.U32 R6, RZ, RZ, UR6 ;  /* 0x00000006ff067e24 */ /* 0x000fe2000f8e00ff */
[----:B--2---:R-:W-:Y:S01]  /*71c0*/  MOV R11, UR5 ;  /* 0x00000005000b7c02 */ /* 0x004fe20008000f00 */
[----:B------:R-:W-:Y:S02]  /*71d0*/  IMAD.U32 R10, RZ, RZ, UR4 ;  /* 0x00000004ff0a7e24 */ /* 0x000fe4000f8e00ff */
[----:B------:R-:W-:Y:S07]  /*71e0*/  LEPC R20, `(.L_x_121) ;  /* 0x000000001014794e */ /* 0x000fee0000000000 */
[----:B-1-3--:R-:W-:Y:S05]  /*71f0*/  CALL.ABS.NOINC R2 ;  /* 0x0000000002007343 */ /* 0x00afea0003c00000 */
.L_x_121:
[----:B------:R-:W-:Y:S05]  /*7200*/  WARPSYNC.ALL ;  /* 0x0000000000007948 */ /* 0x000fea0003800000 */
[----:B------:R-:W-:Y:S01]  /*7210*/  R2UR UR4, R25 ;  /* 0x00000000190472ca */ /* 0x000fe200000e0000 */
[----:B------:R-:W-:Y:S01]  /*7220*/  BSSY.RECONVERGENT B0, `(.L_x_122) ;  /* 0x0000039000007945 */ /* 0x000fe20003800200 */
[----:B------:R-:W-:Y:S11]  /*7230*/  ISETP.NE.AND P0, PT, R69, RZ, PT ;  /* 0x000000ff4500720c */ /* 0x000ff60003f05270 */
[----:B------:R-:W1:Y:S02]  /*7240*/  LDTM.x16 R4, tmem[UR4] ;  /* 0x00000004000479ee */ /* 0x000e640008240000 */
[C---:B-1-3--:R-:W-:Y:S01]  /*7250*/  FMUL R0, R24.reuse, R4 ;  /* 0x0000000418007220 */ /* 0x04afe20000400000 */
[C---:B------:R-:W-:Y:S01]  /*7260*/  FMUL R2, R24.reuse, R5 ;  /* 0x0000000518027220 */ /* 0x040fe20000400000 */
[C---:B------:R-:W-:Y:S01]  /*7270*/  FMUL R3, R24.reuse, R6 ;  /* 0x0000000618037220 */ /* 0x040fe20000400000 */
[C---:B------:R-:W-:Y:S01]  /*7280*/  FMUL R7, R24.reuse, R7 ;  /* 0x0000000718077220 */ /* 0x040fe20000400000 */
[C---:B------:R-:W-:Y:S01]  /*7290*/  FFMA R28, R27.reuse, R32, R0 ;  /* 0x000000201b1c7223 */ /* 0x040fe20000000000 */
        /* <DEDUP_REMOVED lines=10> */
[----:B------:R1:W-:Y:S01]  /*7340*/  STS.128 [R67], R28 ;  /* 0x0000001c43007388 */ /* 0x0003e20000000c00 */
        /* <DEDUP_REMOVED lines=8> */
[----:B------:R1:W-:Y:S01]  /*73d0*/  STS.128 [R66+0x10], R4 ;  /* 0x0000100442007388 */ /* 0x0003e20000000c00 */
[C---:B------:R-:W-:Y:S01]  /*73e0*/  FMUL R13, R24.reuse, R17 ;  /* 0x00000011180d7220 */ /* 0x040fe20000400000 */
[C---:B------:R-:W-:Y:S01]  /*73f0*/  FFMA R10, R27.reuse, R42, R10 ;  /* 0x0000002a1b0a7223 */ /* 0x040fe2000000000a */
[C---:B------:R-:W-:Y:S01]  /*7400*/  FMUL R14, R24.reuse, R18 ;  /* 0x00000012180e7220 */ /* 0x040fe20000400000 */
[C---:B------:R-:W-:Y:S01]  /*7410*/  FFMA R11, R27.reuse, R43, R15 ;  /* 0x0000002b1b0b7223 */ /* 0x040fe2000000000f */
[----:B------:R-:W-:Y:S01]  /*7420*/  FMUL R19, R24, R19 ;  /* 0x0000001318137220 */ /* 0x000fe20000400000 */
[C---:B------:R-:W-:Y:S01]  /*7430*/  FFMA R12, R27.reuse, R44, R12 ;  /* 0x0000002c1b0c7223 */ /* 0x040fe2000000000c */
[C---:B------:R-:W-:Y:S01]  /*7440*/  FFMA R13, R27.reuse, R45, R13 ;  /* 0x0000002d1b0d7223 */ /* 0x040fe2000000000d */
[C---:B------:R-:W-:Y:S01]  /*7450*/  FFMA R14, R27.reuse, R46, R14 ;  /* 0x0000002e1b0e7223 */ /* 0x040fe2000000000e */
[----:B------:R1:W-:Y:S01]  /*7460*/  STS.128 [R65+0x20], R8 ;  /* 0x0000200841007388 */ /* 0x0003e20000000c00 */
[----:B------:R-:W-:Y:S05]  /*7470*/  FFMA R15, R27, R47, R19 ;  /* 0x0000002f1b0f7223 */ /* 0x000fea0000000013 */
[----:B------:R1:W-:Y:S01]  /*7480*/  STS.128 [R62+0x30], R12 ;  /* 0x0000300c3e007388 */ /* 0x0003e20000000c00 */
[----:B------:R-:W-:Y:S01]  /*7490*/  @!PT LDS RZ, [RZ] ;  /* 0x00000000fffff984 */ /* 0x000fe20000000800 */
[----:B------:R-:W-:Y:S01]  /*74a0*/  @!PT LDS RZ, [RZ] ;  /* 0x00000000fffff984 */ /* 0x000fe20000000800 */
[----:B------:R-:W-:Y:S01]  /*74b0*/  @!PT LDS RZ, [RZ] ;  /* 0x00000000fffff984 */ /* 0x000fe20000000800 */
[----:B------:R-:W-:Y:S01]  /*74c0*/  @!PT LDS RZ, [RZ] ;  /* 0x00000000fffff984 */ /* 0x000fe20000000800 */
[----:B------:R3:W-:Y:S06]  /*74d0*/  MEMBAR.ALL.CTA ;  /* 0x0000000000007992 */ /* 0x0007ec0000008000 */
[----:B---3--:R-:W3:Y:S02]  /*74e0*/  FENCE.VIEW.ASYNC.S ;  /* 0x00000000000073c6 */ /* 0x008ee40000000000 */
[----:B---3--:R-:W-:Y:S06]  /*74f0*/  BAR.SYNC.DEFER_BLOCKING 0x1, 0x80 ;  /* 0x0042000000007b1d */ /* 0x008fec0000010000 */
[----:B------:R-:W-:Y:S05]  /*7500*/  @P0 BRA `(.L_x_123) ;  /* 0x0000000000280947 */ /* 0x000fea0003800000 */
[----:B------:R-:W-:Y:S01]  /*7510*/  UIADD3 UR4, UPT, UPT, UR43, 0x200, URZ ;  /* 0x000002002b047890 */ /* 0x000fe2000fffe0ff */
[----:B------:R-:W-:Y:S05]  /*7520*/  UMOV UR51, UR36 ;  /* 0x0000002400337c82 */ /* 0x000fea0008000000 */
[----:B------:R-:W-:Y:S01]  /*7530*/  MOV R59, UR4 ;  /* 0x00000004003b7c02 */ /* 0x000fe20008000f00 */
[----:B------:R-:W-:Y:S03]  /*7540*/  UIADD3 UR4, UP0, UPT, UR54, 0x680, URZ ;  /* 0x0000068036047890 */ /* 0x000fe6000ff1e0ff */
[----:B------:R-:W-:Y:S01]  /*7550*/  R2UR UR48, R59 ;  /* 0x000000003b3072ca */ /* 0x000fe200000e0000 */
[----:B------:R-:W-:Y:S11]  /*7560*/  UIADD3.X UR5, UPT, UPT, URZ, UR55, URZ, UP0, !UPT ;  /* 0x00000037ff057290 */ /* 0x000ff600087fe4ff */
[----:B------:R-:W-:Y:S01]  /*7570*/  @!UPT UIADD3 URZ, UPT, UPT, URZ, URZ, URZ ;  /* 0x000000fffffff290 */ /* 0x000fe2000fffe0ff */
[----:B------:R3:W-:Y:S01]  /*7580*/  UTMASTG.3D [UR48], [UR4] ;  /* 0x00000030040073b5 */ /* 0x0007e20008010000 */
[----:B------:R0:W-:Y:S01]  /*7590*/  UTMACMDFLUSH ;  /* 0x00000000000079b7 */ /* 0x0001e20000000000 */
[----:B---3--:R-:W-:Y:S04]  /*75a0*/  DEPBAR.LE SB0, 0x1 ;  /* 0x000080400000791a */ /* 0x008fe80000000000 */
.L_x_123:
[----:B------:R-:W-:Y:S05]  /*75b0*/  BSYNC.RECONVERGENT B0 ;  /* 0x0000000000007941 */ /* 0x000fea0003800200 */
.L_x_122:
[----:B------:R-:W-:Y:S01]  /*75c0*/  BAR.SYNC.DEFER_BLOCKING 0x1, 0x80 ;  /* 0x0042000000007b1d */ /* 0x000fe20000010000 */
[----:B------:R-:W-:Y:S01]  /*75d0*/  ISETP.NE.AND P1, PT, R72, RZ, PT ;  /* 0x000000ff4800720c */ /* 0x000fe20003f25270 */
[----:B------:R-:W-:Y:S01]  /*75e0*/  UISETP.NE.AND UP0, UPT, UR53, URZ, UPT ;  /* 0x000000ff3500728c */ /* 0x000fe2000bf05270 */
[----:B------:R-:W-:Y:S11]  /*75f0*/  LEA R2, R74, UR43, 0x3 ;  /* 0x0000002b4a027c11 */ /* 0x000ff6000f8e18ff */
[----:B------:R-:W-:Y:S01]  /*7600*/  @P1 SHF.L.U32 R3, RZ, 0x1f, RZ ;  /* 0x0000001fff031819 */ /* 0x000fe200000006ff */
[----:B------:R-:W-:Y:S06]  /*7610*/  BRA.U !UP0, `(.L_x_124) ;  /* 0x0000000108247547 */ /* 0x000fec000b800000 */
[----:B-1----:R-:W-:Y:S01]  /*7620*/  IMAD.U32 R4, RZ, RZ, UR47 ;  /* 0x0000002fff047e24 */ /* 0x002fe2000f8e00ff */
[----:B------:R-:W-:Y:S01]  /*7630*/  MOV R0, UR52 ;  /* 0x0000003400007c02 */ /* 0x000fe20008000f00 */
[----:B------:R-:W-:Y:S03]  /*7640*/  UIADD3 UR4, UPT, UPT, UR47, 0x1, URZ ;  /* 0x000000012f047890 */ /* 0x000fe6000fffe0ff */
[----:B------:R-:W-:Y:S01]  /*7650*/  @P1 LEA R4, R4, UR43, 0x3 ;  /* 0x0000002b04041c11 */ /* 0x000fe2000f8e18ff */
[----:B------:R-:W-:Y:S04]  /*7660*/  UISETP.NE.AND UP0, UPT, UR4, 0x4, UPT ;  /* 0x000000040400788c */ /* 0x000fe8000bf05270 */
[----:B------:R-:W-:Y:S01]  /*7670*/  @P1 VIADD R4, R4, 0x60 ;  /* 0x0000006004041836 */ /* 0x000fe20000000000 */
[----:B------:R-:W-:Y:S04]  /*7680*/  USEL UR47, UR4, URZ, UP0 ;  /* 0x000000ff042f7287 */ /* 0x000fe80008000000 */
[----:B------:R-:W-:Y:S04]  /*7690*/  @P1 PRMT R0, R0, 0x654, R4 ;  /* 0x0000065400001816 */ /* 0x000fe80000000004 */
[----:B------:R3:W-:Y:S04]  /*76a0*/  @P1 SYNCS.ARRIVE.TRANS64.RED.A1T0 RZ, [R0+URZ], RZ ;  /* 0x000000ff00ff19a7 */ /* 0x0007e800081004ff */
.L_x_124:
[----:B------:R-:W4:Y:S01]  /*76b0*/  @P1 SYNCS.PHASECHK.TRANS64.TRYWAIT P0, [R2+URZ+0x40], R3 ;  /* 0x00004003020015a7 */ /* 0x000f2200080011ff */
[----:B------:R-:W-:Y:S01]  /*76c0*/  BSSY B1, `(.L_x_125) ;  /* 0x0000016000017945 */ /* 0x000fe20003800000 */
[----:B----4-:R-:W-:Y:S03]  /*76d0*/  @P1 SEL R75, RZ, 0x1, !P0 ;  /* 0x00000001ff4b1807 */ /* 0x010fe60004000000 */
[----:B------:R-:W-:Y:S05]  /*76e0*/  @!P1 BRA `(.L_x_126) ;  /* 0x00000000004c9947 */ /* 0x000fea0003800000 */
[----:B------:R-:W-:Y:S01]  /*76f0*/  ISETP.NE.AND P0, PT, R75, RZ, PT ;  /* 0x000000ff4b00720c */ /* 0x000fe20003f05270 */
[----:B------:R-:W-:Y:S01]  /*7700*/  BSSY B0, `(.L_x_127) ;  /* 0x000000b000007945 */ /* 0x000fe20003800000 */
[----:B------:R-:W-:Y:S11]  /*7710*/  ISETP.NE.AND P1, PT, R76, RZ, PT ;  /* 0x000000ff4c00720c */ /* 0x000ff60003f25270 */
[----:B------:R-:W-:Y:S02]  /*7720*/  @!UPT UIADD3 URZ, UPT, UPT, URZ, URZ, URZ ;  /* 0x000000fffffff290 */ /* 0x000fe4000fffe0ff */
[C---:B-1----:R-:W-:Y:S01]  /*7730*/  @P1 IMAD R6, R74.reuse, 0x2000, R67 ;  /* 0x000020004a061824 */ /* 0x042fe200078e0243 */
[C---:B------:R-:W-:Y:S01]  /*7740*/  @P1 LEA R4, R74.reuse, R65, 0xd ;  /* 0x000000414a041211 */ /* 0x040fe200078e68ff */
[C---:B------:R-:W-:Y:S02]  /*7750*/  @P1 IMAD R5, R74.reuse, 0x2000, R66 ;  /* 0x000020004a051824 */ /* 0x040fe400078e0242 */
[----:B------:R-:W-:Y:S01]  /*7760*/  @P1 IMAD R3, R74, 0x2000, R62 ;  /* 0x000020004a031824 */ /* 0x000fe200078e023e */
[----:B------:R-:W-:Y:S06]  /*7770*/  @P0 BRA `(.L_x_128) ;  /* 0x00000000000c0947 */ /* 0x000fec0003800000 */
[----:B---3--:R-:W-:Y:S04]  /*7780*/  SHF.L.U32 R0, RZ, 0x1f, RZ ;  /* 0x0000001fff007819 */ /* 0x008fe800000006ff */
[----:B------:R-:W1:Y:S02]  /*7790*/  SYNCS.PHASECHK.TRANS64.TRYWAIT P0, [R2+URZ+0x40], R0 ;  /* 0x00004000020075a7 */ /* 0x000e6400080011ff */
[----:B-1----:R-:W-:Y:S05]  /*77a0*/  @!P0 BRA `(.L_x_129) ;  /* 0x0000004400148947 */ /* 0x002fea0003800000 */
.L_x_128:
[----:B------:R-:W-:Y:S05]  /*77b0*/  BSYNC B0 ;  /* 0x0000000000007941 */ /* 0x000fea0003800000 */
.L_x_127:
[----:B------:R-:W-:Y:S02]  /*77c0*/  ISETP.NE.AND P0, PT, R76, RZ, PT ;  /* 0x000000ff4c00720c */ /* 0x000fe40003f05270 */
[----:B------:R-:W-:Y:S11]  /*77d0*/  IADD3 R74, PT, PT, R74, 0x1, RZ ;  /* 0x000000014a4a7810 */ /* 0x000ff60007ffe0ff */
[----:B------:R4:W1:Y:S04]  /*77e0*/  @P0 LDS.128 R32, [R6] ;  /* 0x0000000006200984 */ /* 0x0008680000000c00 */
[----:B------:R4:W1:Y:S04]  /*77f0*/  @P0 LDS.128 R36, [R5+0x10] ;  /* 0x0000100005240984 */ /* 0x0008680000000c00 */
[----:B------:R4:W1:Y:S04]  /*7800*/  @P0 LDS.128 R40, [R4+0x20] ;  /* 0x0000200004280984 */ /* 0x0008680000000c00 */
[----:B------:R4:W1:Y:S02]  /*7810*/  @P0 LDS.128 R44, [R3+0x30] ;  /* 0x00003000032c0984 */ /* 0x0008640000000c00 */
.L_x_126:
[----:B------:R-:W-:Y:S05]  /*7820*/  BSYNC B1 ;  /* 0x0000000000017941 */ /* 0x000fea0003800000 */
.L_x_125:
[----:B-1-3--:R-:W-:Y:S05]  /*7830*/  VIADD R0, R25, 0x10 ;  /* 0x0000001019007836 */ /* 0x00afea0000000000 */
[----:B------:R-:W-:Y:S04]  /*7840*/  SHF.R.U32.HI R0, RZ, 0x15, R0 ;  /* 0x00000015ff007819 */ /* 0x000fe80000011600 */
[----:B------:R-:W-:Y:S11]  /*7850*/  LOP3.LUT P0, RZ, R0, 0x3, R56, 0x48, !PT ;  /* 0x0000000300ff7812 */ /* 0x000ff60007804838 */
[----:B------:R-:W-:Y:S02]  /*7860*/  @!UPT UIADD3 URZ, UPT, UPT, URZ, URZ, URZ ;  /* 0x000000fffffff290 */ /* 0x000fe4000fffe0ff */
[----:B------:R-:W-:Y:S05]  /*7870*/  @!P0 BRA `(.L_x_130) ;  /* 0x0000000000408947 */ /* 0x000fea0003800000 */
[----:B------:R-:W1:Y:S01]  /*7880*/  LDCU.64 UR8, c[0x4][0x70] ;  /* 0x01000e00ff0877ac */ /* 0x000e620008000a00 */
[----:B----4-:R-:W-:Y:S01]  /*7890*/  MOV R3, 0x0 ;  /* 0x0000000000037802 */ /* 0x010fe20000000f00 */
[----:B------:R-:W-:Y:S02]  /*78a0*/  HFMA2 R12, -RZ, RZ, 0, 5.9604644775390625e-08 ;  /* 0x00000001ff0c7431 */ /* 0x000fe400000001ff */
[----:B------:R-:W-:Y:S02]  /*78b0*/  IMAD.MOV.U32 R8, RZ, RZ, 0x192 ;  /* 0x00000192ff087424 */ /* 0x000fe400078e00ff */
[----:B------:R-:W-:Y:S01]  /*78c0*/  IMAD.MOV.U32 R13, RZ, RZ, RZ ;  /* 0x000000ffff0d7224 */ /* 0x000fe200078e00ff */
[----:B------:R-:W3:Y:S01]  /*78d0*/  LDCU.64 UR6, c[0x4][0x78] ;  /* 0x01000f00ff0677ac */ /* 0x000ee20008000a00 */
[----:B------:R-:W4:Y:S01]  /*78e0*/  LDC.64 R2, c[0x4][R3] ;  /* 0x0100000003027b82 */ /* 0x000f220000000a00 */
[----:B------:R-:W5:Y:S01]  /*78f0*/  LDCU.64 UR4, c[0x4][0x10] ;  /* 0x01000200ff0477ac */ /* 0x000f620008000a00 */
[----:B-1----:R-:W-:Y:S01]  /*7900*/  MOV R5, UR9 ;  /* 0x0000000900057c02 */ /* 0x002fe20008000f00 */
[----:B------:R-:W-:Y:S01]  /*7910*/  IMAD.U32 R4, RZ, RZ, UR8 ;  /* 0x00000008ff047e24 */ /* 0x000fe2000f8e00ff */
[----:B---3--:R-:W-:Y:S01]  /*7920*/  MOV R7, UR7 ;  /* 0x0000000700077c02 */ /* 0x008fe20008000f00 */
[----:B------:R-:W-:Y:S01]  /*7930*/  IMAD.U32 R6, RZ, RZ, UR6 ;  /* 0x00000006ff067e24 */ /* 0x000fe2000f8e00ff */
[----:B-----5:R-:W-:Y:S01]  /*7940*/  MOV R11, UR5 ;  /* 0x00000005000b7c02 */ /* 0x020fe20008000f00 */
[----:B------:R-:W-:Y:S02]  /*7950*/  IMAD.U32 R10, RZ, RZ, UR4 ;  /* 0x00000004ff0a7e24 */ /* 0x000fe4000f8e00ff */
[----:B------:R-:W-:Y:S07]  /*7960*/  LEPC R20, `(.L_x_130) ;  /* 0x000000001014794e */ /* 0x000fee0000000000 */
[----:B--2-4-:R-:W-:Y:S05]  /*7970*/  CALL.ABS.NOINC R2 ;  /* 0x0000000002007343 */ /* 0x014fea0003c00000 */
.L_x_130:
[----:B------:R-:W-:Y:S05]  /*7980*/  WARPSYNC.ALL ;  /* 0x0000000000007948 */ /* 0x000fea0003800000 */
[----:B------:R-:W-:Y:S01]  /*7990*/  R2UR UR4, R25 ;  /* 0x00000000190472ca */ /* 0x000fe200000e0000 */
[----:B------:R-:W-:Y:S01]  /*79a0*/  BSSY.RECONVERGENT B0, `(.L_x_131) ;  /* 0x0000040000007945 */ /* 0x000fe20003800200 */
[----:B------:R-:W-:Y:S02]  /*79b0*/  ISETP.NE.AND P6, PT, R72, RZ, PT ;  /* 0x000000ff4800720c */ /* 0x000fe40003fc5270 */
[----:B------:R-:W-:Y:S02]  /*79c0*/  ISETP.NE.AND P0, PT, R69, RZ, PT ;  /* 0x000000ff4500720c */ /* 0x000fe40003f05270 */
[----:B------:R-:W-:Y:S07]  /*79d0*/  MOV R20, UR47 ;  /* 0x0000002f00147c02 */ /* 0x000fee0008000f00 */
[----:B----4-:R-:W1:Y:S02]  /*79e0*/  LDTM.x16 R4, tmem[UR4+0x10] ;  /* 0x00001004000479ee */ /* 0x010e640008240000 */
[----:B------:R-:W-:Y:S01]  /*79f0*/  @P6 LEA R20, R20, UR43, 0x3 ;  /* 0x0000002b14146c11 */ /* 0x000fe2000f8e18ff */
[C---:B-1----:R-:W-:Y:S01]  /*7a00*/  FMUL R0, R24.reuse, R4 ;  /* 0x0000000418007220 */ /* 0x042fe20000400000 */
        /* <DEDUP_REMOVED lines=33> */
[----:B------:R-:W-:Y:S01]  /*7c20*/  FFMA R15, R27, R47, R19 ;  /* 0x0000002f1b0f7223 */ /* 0x000fe20000000013 */
[----:B------:R-:W-:Y:S02]  /*7c30*/  MOV R16, UR52 ;  /* 0x0000003400107c02 */ /* 0x000fe40008000f00 */
[----:B------:R-:W-:Y:S02]  /*7c40*/  @P6 IADD3 R17, PT, PT, R20, 0x60, RZ ;  /* 0x0000006014116810 */ /* 0x000fe40007ffe0ff */
[----:B------:R1:W-:Y:S01]  /*7c50*/  STS.128 [R62+0x2030], R12 ;  /* 0x0020300c3e007388 */ /* 0x0003e20000000c00 */
[----:B------:R-:W-:Y:S02]  /*7c60*/  LEA R0, R74, UR43, 0x3 ;  /* 0x0000002b4a007c11 */ /* 0x000fe4000f8e18ff */
[----:B------:R-:W-:Y:S01]  /*7c70*/  @P6 PRMT R16, R16, 0x654, R17 ;  /* 0x0000065410106816 */ /* 0x000fe20000000011 */
[----:B------:R-:W-:Y:S01]  /*7c80*/  @!PT LDS RZ, [RZ] ;  /* 0x00000000fffff984 */ /* 0x000fe20000000800 */
[----:B------:R-:W-:Y:S01]  /*7c90*/  @!PT LDS RZ, [RZ] ;  /* 0x00000000fffff984 */ /* 0x000fe20000000800 */
[----:B------:R-:W-:Y:S01]  /*7ca0*/  @!PT LDS RZ, [RZ] ;  /* 0x00000000fffff984 */ /* 0x000fe20000000800 */
[----:B------:R-:W-:Y:S01]  /*7cb0*/  @!PT LDS RZ, [RZ] ;  /* 0x00000000fffff984 */ /* 0x000fe20000000800 */
[----:B------:R3:W-:Y:S06]  /*7cc0*/  MEMBAR.ALL.CTA ;  /* 0x0000000000007992 */ /* 0x0007ec0000008000 */
[----:B---3--:R-:W3:Y:S01]  /*7cd0*/  FENCE.VIEW.ASYNC.S ;  /* 0x00000000000073c6 */ /* 0x008ee20000000000 */
[----:B------:R-:W-:Y:S01]  /*7ce0*/  @P6 SHF.L.U32 R2, RZ, 0x1f, RZ ;  /* 0x0000001fff026819 */ /* 0x000fe200000006ff */
[----:B---3--:R-:W-:Y:S06]  /*7cf0*/  BAR.SYNC.DEFER_BLOCKING 0x1, 0x80 ;  /* 0x0042000000007b1d */ /* 0x008fec0000010000 */
[----:B------:R-:W-:Y:S05]  /*7d00*/  @P0 BRA `(.L_x_132) ;  /* 0x0000000000240947 */ /* 0x000fea0003800000 */
[----:B------:R-:W-:Y:S02]  /*7d10*/  UIADD3 UR4, UP0, UPT, UR54, 0x680, URZ ;  /* 0x0000068036047890 */ /* 0x000fe4000ff1e0ff */
[----:B------:R-:W-:Y:S02]  /*7d20*/  UIADD3 UR9, UPT, UPT, UR49, 0x10, URZ ;  /* 0x0000001031097890 */ /* 0x000fe4000fffe0ff */
[----:B------:R-:W-:Y:S02]  /*7d30*/  UIADD3 UR8, UPT, UPT, UR43, 0x2200, URZ ;  /* 0x000022002b087890 */ /* 0x000fe4000fffe0ff */
[----:B------:R-:W-:Y:S01]  /*7d40*/  UIADD3.X UR5, UPT, UPT, URZ, UR55, URZ, UP0, !UPT ;  /* 0x00000037ff057290 */ /* 0x000fe200087fe4ff */
[----:B------:R-:W-:Y:S01]  /*7d50*/  UMOV UR10, UR50 ;  /* 0x00000032000a7c82 */ /* 0x000fe20008000000 */
[----:B------:R-:W-:Y:S07]  /*7d60*/  UMOV UR11, UR36 ;  /* 0x00000024000b7c82 */ /* 0x000fee0008000000 */
[----:B------:R3:W-:Y:S01]  /*7d70*/  UTMASTG.3D [UR8], [UR4] ;  /* 0x00000008040073b5 */ /* 0x0007e20008010000 */
[----:B------:R0:W-:Y:S01]  /*7d80*/  UTMACMDFLUSH ;  /* 0x00000000000079b7 */ /* 0x0001e20000000000 */
[----:B---3--:R-:W-:Y:S04]  /*7d90*/  DEPBAR.LE SB0, 0x1 ;  /* 0x000080400000791a */ /* 0x008fe80000000000 */
.L_x_132:
[----:B------:R-:W-:Y:S05]  /*7da0*/  BSYNC.RECONVERGENT B0 ;  /* 0x0000000000007941 */ /* 0x000fea0003800200 */
.L_x_131:
[----:B------:R-:W-:Y:S01]  /*7db0*/  BAR.SYNC.DEFER_BLOCKING 0x1, 0x80 ;  /* 0x0042000000007b1d */ /* 0x000fe20000010000 */
[----:B------:R-:W-:Y:S04]  /*7dc0*/  UIADD3 UR4, UPT, UPT, UR47, 0x1, URZ ;  /* 0x000000012f047890 */ /* 0x000fe8000fffe0ff */
[----:B------:R-:W-:Y:S04]  /*7dd0*/  UISETP.NE.AND UP0, UPT, UR4, 0x4, UPT ;  /* 0x000000040400788c */ /* 0x000fe8000bf05270 */
[----:B------:R-:W-:Y:S01]  /*7de0*/  USEL UR46, UR4, URZ, UP0 ;  /* 0x000000ff042e7287 */ /* 0x000fe20008000000 */
[----:B------:R3:W-:Y:S01]  /*7df0*/  @P6 SYNCS.ARRIVE.TRANS64.RED.A1T0 RZ, [R16+URZ], RZ ;  /* 0x000000ff10ff69a7 */ /* 0x0007e200081004ff */
[----:B------:R-:W-:Y:S01]  /*7e00*/  BSSY B1, `(.L_x_133) ;  /* 0x0000017000017945 */ /* 0x000fe20003800000 */
[----:B------:R-:W4:Y:S02]  /*7e10*/  @P6 SYNCS.PHASECHK.TRANS64.TRYWAIT P0, [R0+URZ+0x40], R2 ;  /* 0x00004002000065a7 */ /* 0x000f2400080011ff */
[----:B----4-:R-:W-:Y:S01]  /*7e20*/  @P6 SEL R75, RZ, 0x1, !P0 ;  /* 0x00000001ff4b6807 */ /* 0x010fe20004000000 */
[----:B---3--:R-:W-:Y:S06]  /*7e30*/  @!P6 BRA `(.L_x_134) ;  /* 0x00000000004ce947 */ /* 0x008fec0003800000 */
        /* <DEDUP_REMOVED lines=9> */
[----:B------:R-:W-:Y:S04]  /*7ed0*/  SHF.L.U32 R6, RZ, 0x1f, RZ ;  /* 0x0000001fff067819 */ /* 0x000fe800000006ff */
[----:B------:R-:W1:Y:S02]  /*7ee0*/  SYNCS.PHASECHK.TRANS64.TRYWAIT P0, [R0+URZ+0x40], R6 ;  /* 0x00004006000075a7 */ /* 0x000e6400080011ff */
[----:B-1----:R-:W-:Y:S05]  /*7ef0*/  @!P0 BRA `(.L_x_137) ;  /* 0x0000003c00548947 */ /* 0x002fea0003800000 */
.L_x_136:
[----:B------:R-:W-:Y:S05]  /*7f00*/  BSYNC B0 ;  /* 0x0000000000007941 */ /* 0x000fea0003800000 */
.L_x_135:
[----:B------:R-:W-:Y:S02]  /*7f10*/  ISETP.NE.AND P0, PT, R76, RZ, PT ;  /* 0x000000ff4c00720c */ /* 0x000fe40003f05270 */
[----:B------:R-:W-:Y:S11]  /*7f20*/  IADD3 R74, PT, PT, R74, 0x1, RZ ;  /* 0x000000014a4a7810 */ /* 0x000ff60007ffe0ff */
[----:B------:R3:W4:Y:S04]  /*7f30*/  @P0 LDS.128 R32, [R5] ;  /* 0x0000000005200984 */ /* 0x0007280000000c00 */
[----:B------:R3:W1:Y:S04]  /*7f40*/  @P0 LDS.128 R36, [R4+0x10] ;  /* 0x0000100004240984 */ /* 0x0006680000000c00 */
[----:B------:R3:W1:Y:S04]  /*7f50*/  @P0 LDS.128 R40, [R3+0x20] ;  /* 0x0000200003280984 */ /* 0x0006680000000c00 */
[----:B------:R3:W1:Y:S02]  /*7f60*/  @P0 LDS.128 R44, [R2+0x30] ;  /* 0x00003000022c0984 */ /* 0x0006640000000c00 */
.L_x_134:
[----:B------:R-:W-:Y:S05]  /*7f70*/  BSYNC B1 ;  /* 0x0000000000017941 */ /* 0x000fea0003800000 */
.L_x_133:
[----:B-1----:R-:W-:Y:S05]  /*7f80*/  VIADD R0, R25, 0x20 ;  /* 0x0000002019007836 */ /* 0x002fea0000000000 */
[----:B------:R-:W-:Y:S04]  /*7f90*/  SHF.R.U32.HI R0, RZ, 0x15, R0 ;  /* 0x00000015ff007819 */ /* 0x000fe80000011600 */
[----:B------:R-:W-:Y:S11]  /*7fa0*/  LOP3.LUT P0, RZ, R0, 0x3, R56, 0x48, !PT ;  /* 0x0000000300ff7812 */ /* 0x000ff60007804838 */
[----:B------:R-:W-:Y:S02]  /*7fb0*/  @!UPT UIADD3 URZ, UPT, UPT, URZ, URZ, URZ ;  /* 0x000000fffffff290 */ /* 0x000fe4000fffe0ff */
[----:B------:R-:W-:Y:S05]  /*7fc0*/  @!P0 BRA `(.L_x_138) ;  /* 0x0000000000408947 */ /* 0x000fea0003800000 */
[----:B------:R-:W1:Y:S01]  /*7fd0*/  LDCU.64 UR8, c[0x4][0x70] ;  /* 0x01000e00ff0877ac */ /* 0x000e620008000a00 */
[----:B---3--:R-:W-:Y:S01]  /*7fe0*/  MOV R3, 0x0 ;  /* 0x0000000000037802 */ /* 0x008fe20000000f00 */
[----:B------:R-:W-:Y:S02]  /*7ff0*/  HFMA2 R12, -RZ, RZ, 0, 5.9604644775390625e-08 ;  /* 0x00000001ff0c7431 */ /* 0x000fe400000001ff */
[----:B------:R-:W-:Y:S02]  /*8000*/  IMAD.MOV.U32 R8, RZ, RZ, 0x192 ;  /* 0x00000192ff087424 */ /* 0x000fe400078e00ff */
[----:B------:R-:W-:Y:S01]  /*8010*/  IMAD.MOV.U32 R13, RZ, RZ, RZ ;  /* 0x000000ffff0d7224 */ /* 0x000fe200078e00ff */
[----:B------:R-:W3:Y:S01]  /*8020*/  LDCU.64 UR6, c[0x4][0x78] ;  /* 0x01000f00ff0677ac */ /* 0x000ee20008000a00 */
[----:B------:R-:W2:Y:S01]  /*8030*/  LDC.64 R2, c[0x4][R3] ;  /* 0x0100000003027b82 */ /* 0x000ea20000000a00 */
        /* <DEDUP_REMOVED lines=9> */
.L_x_138:
[----:B------:R-:W-:Y:S05]  /*80d0*/  WARPSYNC.ALL ;  /* 0x0000000000007948 */ /* 0x000fea0003800000 */
[----:B------:R-:W-:Y:S01]  /*80e0*/  R2UR UR4, R25 ;  /* 0x00000000190472ca */ /* 0x000fe200000e0000 */
[----:B------:R-:W-:Y:S01]  /*80f0*/  BSSY.RECONVERGENT B0, `(.L_x_139) ;  /* 0x0000040000007945 */ /* 0x000fe20003800200 */
[----:B------:R-:W-:Y:S02]  /*8100*/  ISETP.NE.AND P6, PT, R72, RZ, PT ;  /* 0x000000ff4800720c */ /* 0x000fe40003fc5270 */
[----:B------:R-:W-:Y:S02]  /*8110*/  ISETP.NE.AND P0, PT, R69, RZ, PT ;  /* 0x000000ff4500720c */ /* 0x000fe40003f05270 */
[----:B------:R-:W-:Y:S07]  /*8120*/  MOV R20, UR46 ;  /* 0x0000002e00147c02 */ /* 0x000fee0008000f00 */
[----:B---3--:R-:W1:Y:S02]  /*8130*/  LDTM.x16 R4, tmem[UR4+0x20] ;  /* 0x00002004000479ee */ /* 0x008e640008240000 */
[----:B------:R-:W-:Y:S01]  /*8140*/  @P6 LEA R20, R20, UR43, 0x3 ;  /* 0x0000002b14146c11 */ /* 0x000fe2000f8e18ff */
[C---:B-1----:R-:W-:Y:S01]  /*8150*/  FMUL R0, R24.reuse, R4 ;  /* 0x0000000418007220 */ /* 0x042fe20000400000 */
[C---:B------:R-:W-:Y:S01]  /*8160*/  FMUL R2, R24.reuse, R5 ;  /* 0x0000000518027220 */ /* 0x040fe20000400000 */
[C---:B------:R-:W-:Y:S01]  /*8170*/  FMUL R3, R24.reuse, R6 ;  /* 0x0000000618037220 */ /* 0x040fe20000400000 */
[C---:B------:R-:W-:Y:S01]  /*8180*/  FMUL R7, R24.reuse, R7 ;  /* 0x0000000718077220 */ /* 0x040fe20000400000 */
[C---:B----4-:R-:W-:Y:S01]  /*8190*/  FFMA R28, R27.reuse, R32, R0 ;  /* 0x000000201b1c7223 */ /* 0x050fe20000000000 */
        /* <DEDUP_REMOVED lines=53> */
.L_x_140:
[----:B------:R-:W-:Y:S05]  /*84f0*/  BSYNC.RECONVERGENT B0 ;  /* 0x0000000000007941 */ /* 0x000fea0003800200 */
.L_x_139:
[----:B------:R-:W-:Y:S01]  /*8500*/  BAR.SYNC.DEFER_BLOCKING 0x1, 0x80 ;  /* 0x0042000000007b1d */ /* 0x000fe20000010000 */
[----:B------:R-:W-:Y:S01]  /*8510*/  UIADD3 UR4, UPT, UPT, UR46, 0x1, URZ ;  /* 0x000000012e047890 */ /* 0x000fe2000fffe0ff */
[----:B------:R-:W-:Y:S03]  /*8520*/  HFMA2 R77, -RZ, RZ, 0, 0 ;  /* 0x00000000ff4d7431 */ /* 0x000fe600000001ff */
        /* <DEDUP_REMOVED lines=19> */
.L_x_144:
[----:B------:R-:W-:Y:S05]  /*8660*/  BSYNC B0 ;  /* 0x0000000000007941 */ /* 0x000fea0003800000 */
.L_x_143:
[----:B------:R-:W-:Y:S01]  /*8670*/  ISETP.NE.AND P0, PT, R76, RZ, PT ;  /* 0x000000ff4c00720c */ /* 0x000fe20003f05270 */
[----:B------:R-:W-:Y:S11]  /*8680*/  VIADD R74, R74, 0x1 ;  /* 0x000000014a4a7836 */ /* 0x000ff60000000000 */
[----:B------:R-:W-:Y:S01]  /*8690*/  @!UPT UIADD3 URZ, UPT, UPT, URZ, URZ, URZ ;  /* 0x000000fffffff290 */ /* 0x000fe2000fffe0ff */
[----:B------:R3:W4:Y:S04]  /*86a0*/  @P0 LDS.128 R32, [R5] ;  /* 0x0000000005200984 */ /* 0x0007280000000c00 */
[----:B------:R3:W1:Y:S04]  /*86b0*/  @P0 LDS.128 R36, [R4+0x10] ;  /* 0x0000100004240984 */ /* 0x0006680000000c00 */
[----:B------:R3:W1:Y:S04]  /*86c0*/  @P0 LDS.128 R40, [R3+0x20] ;  /* 0x0000200003280984 */ /* 0x0006680000000c00 */
[----:B------:R3:W1:Y:S01]  /*86d0*/  @P0 LDS.128 R44, [R2+0x30] ;  /* 0x00003000022c0984 */ /* 0x0006620000000c00 */
[C---:B------:R-:W-:Y:S04]  /*86e0*/  ISETP.NE.AND P0, PT, R74.reuse, 0x4, PT ;  /* 0x000000044a00780c */ /* 0x040fe80003f05270 */
[----:B------:R-:W-:Y:S02]  /*86f0*/  SEL R74, R74, RZ, P0 ;  /* 0x000000ff4a4a7207 */ /* 0x000fe40000000000 */
[----:B------:R-:W-:Y:S02]  /*8700*/  SEL R77, RZ, 0x1, P0 ;  /* 0x00000001ff4d7807 */ /* 0x000fe40000000000 */
.L_x_142:
[----:B------:R-:W-:Y:S05]  /*8710*/  BSYNC B1 ;  /* 0x0000000000017941 */ /* 0x000fea0003800000 */
.L_x_141:
        /* <DEDUP_REMOVED lines=21> */
.L_x_146:
        /* <DEDUP_REMOVED lines=54> */
[----:B------:R-:W-:Y:S01]  /*8bd0*/  @P6 SHF.L.U32 R2, R77, 0x1f, RZ ;  /* 0x0000001f4d026819 */ /* 0x000fe200000006ff */
        /* <DEDUP_REMOVED lines=11> */
.L_x_148:
[----:B------:R-:W-:Y:S05]  /*8c90*/  BSYNC.RECONVERGENT B0 ;  /* 0x0000000000007941 */ /* 0x000fea0003800200 */
.L_x_147:
        /* <DEDUP_REMOVED lines=18> */
[----:B------:R-:W-:Y:S04]  /*8dc0*/  SHF.L.U32 R6, R77, 0x1f, RZ ;  /* 0x0000001f4d067819 */ /* 0x000fe800000006ff */
[----:B------:R-:W1:Y:S02]  /*8dd0*/  SYNCS.PHASECHK.TRANS64.TRYWAIT P0, [R0+URZ+0x40], R6 ;  /* 0x00004006000075a7 */ /* 0x000e6400080011ff */
[----:B-1----:R-:W-:Y:S05]  /*8de0*/  @!P0 BRA `(.L_x_153) ;  /* 0x0000002c00c08947 */ /* 0x002fea0003800000 */
.L_x_152:
[----:B------:R-:W-:Y:S05]  /*8df0*/  BSYNC B0 ;  /* 0x0000000000007941 */ /* 0x000fea0003800000 */
.L_x_151:
[----:B------:R-:W-:Y:S01]  /*8e00*/  ISETP.NE.AND P0, PT, R76, RZ, PT ;  /* 0x000000ff4c00720c */ /* 0x000fe20003f05270 */
[----:B------:R-:W-:Y:S11]  /*8e10*/  VIADD R74, R74, 0x1 ;  /* 0x000000014a4a7836 */ /* 0x000ff60000000000 */
[----:B------:R-:W-:Y:S01]  /*8e20*/  @!UPT UIADD3 URZ, UPT, UPT, URZ, URZ, URZ ;  /* 0x000000fffffff290 */ /* 0x000fe2000fffe0ff */
[----:B------:R3:W4:Y:S04]  /*8e30*/  @P0 LDS.128 R32, [R5] ;  /* 0x0000000005200984 */ /* 0x0007280000000c00 */
[----:B------:R3:W2:Y:S04]  /*8e40*/  @P0 LDS.128 R36, [R4+0x10] ;  /* 0x0000100004240984 */ /* 0x0006a80000000c00 */
[----:B------:R3:W2:Y:S04]  /*8e50*/  @P0 LDS.128 R40, [R3+0x20] ;  /* 0x0000200003280984 */ /* 0x0006a80000000c00 */
[----:B------:R3:W2:Y:S01]  /*8e60*/  @P0 LDS.128 R44, [R2+0x30] ;  /* 0x00003000022c0984 */ /* 0x0006a20000000c00 */
[C---:B------:R-:W-:Y:S04]  /*8e70*/  ISETP.NE.AND P0, PT, R74.reuse, 0x4, PT ;  /* 0x000000044a00780c */ /* 0x040fe80003f05270 */
[----:B-1----:R-:W-:Y:S02]  /*8e80*/  SEL R0, RZ, 0x1, P0 ;  /* 0x00000001ff007807 */ /* 0x002fe40000000000 */
[----:B------:R-:W-:Y:S02]  /*8e90*/  SEL R74, R74, RZ, P0 ;  /* 0x000000ff4a4a7207 */ /* 0x000fe40000000000 */
[----:B------:R-:W-:Y:S02]  /*8ea0*/  LOP3.LUT R77, R77, R0, RZ, 0x3c, !PT ;  /* 0x000000004d4d7212 */ /* 0x000fe400078e3cff */
.L_x_150:
[----:B------:R-:W-:Y:S05]  /*8eb0*/  BSYNC B1 ;  /* 0x0000000000017941 */ /* 0x000fea0003800000 */
.L_x_149:
[----:B------:R-:W-:Y:S05]  /*8ec0*/  VIADD R0, R25, 0x40 ;  /* 0x0000004019007836 */ /* 0x000fea0000000000 */
[----:B------:R-:W-:Y:S04]  /*8ed0*/  SHF.R.U32.HI R0, RZ, 0x15, R0 ;  /* 0x00000015ff007819 */ /* 0x000fe80000011600 */
[----:B------:R-:W-:Y:S11]  /*8ee0*/  LOP3.LUT P0, RZ, R0, 0x3, R56, 0x48, !PT ;  /* 0x0000000300ff7812 */ /* 0x000ff60007804838 */
[----:B------:R-:W-:Y:S02]  /*8ef0*/  @!UPT UIADD3 URZ, UPT, UPT, URZ, URZ, URZ ;  /* 0x000000fffffff290 */ /* 0x000fe4000fffe0ff */
[----:B------:R-:W-:Y:S05]  /*8f00*/  @!P0 BRA `(.L_x_154) ;  /* 0x0000000000408947 */ /* 0x000fea0003800000 */
[----:B------:R-:W5:Y:S01]  /*8f10*/  LDCU.64 UR8, c[0x4][0x70] ;  /* 0x01000e00ff0877ac */ /* 0x000f620008000a00 */
[----:B---3--:R-:W-:Y:S01]  /*8f20*/  MOV R3, 0x0 ;  /* 0x0000000000037802 */ /* 0x008fe20000000f00 */
[----:B-1----:R-:W-:Y:S02]  /*8f30*/  HFMA2 R12, -RZ, RZ, 0, 5.9604644775390625e-08 ;  /* 0x00000001ff0c7431 */ /* 0x002fe400000001ff */
[----:B------:R-:W-:Y:S02]  /*8f40*/  IMAD.MOV.U32 R8, RZ, RZ, 0x192 ;  /* 0x00000192ff087424 */ /* 0x000fe400078e00ff */
[----:B------:R-:W-:Y:S01]  /*8f50*/  IMAD.MOV.U32 R13, RZ, RZ, RZ ;  /* 0x000000ffff0d7224 */ /* 0x000fe200078e00ff */
[----:B------:R-:W1:Y:S01]  /*8f60*/  LDCU.64 UR6, c[0x4][0x78] ;  /* 0x01000f00ff0677ac */ /* 0x000e620008000a00 */
[----:B------:R-:W3:Y:S01]  /*8f70*/  LDC.64 R2, c[0x4][R3] ;  /* 0x0100000003027b82 */ /* 0x000ee20000000a00 */
[----:B------:R-:W2:Y:S01]  /*8f80*/  LDCU.64 UR4, c[0x4][0x10] ;  /* 0x01000200ff0477ac */ /* 0x000ea20008000a00 */
[----:B-----5:R-:W-:Y:S01]  /*8f90*/  MOV R5, UR9 ;  /* 0x0000000900057c02 */ /* 0x020fe20008000f00 */
[----:B------:R-:W-:Y:S01]  /*8fa0*/  IMAD.U32 R4, RZ, RZ, UR8 ;  /* 0x00000008ff047e24 */ /* 0x000fe2000f8e00ff */
[----:B-1----:R-:W-:Y:S01]  /*8fb0*/  MOV R7, UR7 ;  /* 0x0000000700077c02 */ /* 0x002fe20008000f00 */
[----:B------:R-:W-:Y:S01]  /*8fc0*/  IMAD.U32 R6, RZ, RZ, UR6 ;  /* 0x00000006ff067e24 */ /* 0x000fe2000f8e00ff */
[----:B--2---:R-:W-:Y:S01]  /*8fd0*/  MOV R11, UR5 ;  /* 0x00000005000b7c02 */ /* 0x004fe20008000f00 */
[----:B------:R-:W-:Y:S02]  /*8fe0*/  IMAD.U32 R10, RZ, RZ, UR4 ;  /* 0x00000004ff0a7e24 */ /* 0x000fe4000f8e00ff */
[----:B------:R-:W-:Y:S07]  /*8ff0*/  LEPC R20, `(.L_x_154) ;  /* 0x000000001014794e */ /* 0x000fee0000000000 */
[----:B---34-:R-:W-:Y:S05]  /*9000*/  CALL.ABS.NOINC R2 ;  /* 0x0000000002007343 */ /* 0x018fea0003c00000 */
.L_x_154:
[----:B------:R-:W-:Y:S05]  /*9010*/  WARPSYNC.ALL ;  /* 0x0000000000007948 */ /* 0x000fea0003800000 */
[----:B------:R-:W-:Y:S01]  /*9020*/  R2UR UR4, R25 ;  /* 0x00000000190472ca */ /* 0x000fe200000e0000 */
[----:B------:R-:W-:Y:S01]  /*9030*/  BSSY.RECONVERGENT B0, `(.L_x_155) ;  /* 0x0000043000007945 */ /* 0x000fe20003800200 */
[----:B------:R-:W-:Y:S02]  /*9040*/  ISETP.NE.AND P6, PT, R72, RZ, PT ;  /* 0x000000ff4800720c */ /* 0x000fe40003fc5270 */
[----:B------:R-:W-:Y:S02]  /*9050*/  ISETP.NE.AND P0, PT, R69, RZ, PT ;  /* 0x000000ff4500720c */ /* 0x000fe40003f05270 */
[----:B------:R-:W-:Y:S07]  /*9060*/  MOV R20, UR47 ;  /* 0x0000002f00147c02 */ /* 0x000fee0008000f00 */
[----:B-1-3--:R-:W1:Y:S02]  /*9070*/  LDTM.x16 R4, tmem[UR4+0x40] ;  /* 0x00004004000479ee */ /* 0x00ae640008240000 */
        /* <DEDUP_REMOVED lines=13> */
[C---:B--2---:R-:W-:Y:S01]  /*9150*/  FFMA R4, R27.reuse, R36, R4 ;  /* 0x000000241b047223 */ /* 0x044fe20000000004 */
        /* <DEDUP_REMOVED lines=32> */
[----:B--2---:R-:W2:Y:S01]  /*9360*/  FENCE.VIEW.ASYNC.S ;  /* 0x00000000000073c6 */ /* 0x004ea20000000000 */
[----:B------:R-:W-:Y:S01]  /*9370*/  @P6 SHF.L.U32 R2, R77, 0x1f, RZ ;  /* 0x0000001f4d026819 */ /* 0x000fe200000006ff */
[----:B--2---:R-:W-:Y:S06]  /*9380*/  BAR.SYNC.DEFER_BLOCKING 0x1, 0x80 ;  /* 0x0042000000007b1d */ /* 0x004fec0000010000 */
[----:B------:R-:W-:Y:S05]  /*9390*/  @P0 BRA `(.L_x_156) ;  /* 0x0000000000300947 */ /* 0x000fea0003800000 */
[----:B------:R-:W-:Y:S02]  /*93a0*/  UIADD3 UR4, UPT, UPT, UR43, 0x200, URZ ;  /* 0x000002002b047890 */ /* 0x000fe4000fffe0ff */
[----:B------:R-:W-:Y:S01]  /*93b0*/  UIADD3 UR9, UPT, UPT, UR49, 0x40, URZ ;  /* 0x0000004031097890 */ /* 0x000fe2000fffe0ff */
[----:B------:R-:W-:Y:S01]  /*93c0*/  UMOV UR10, UR50 ;  /* 0x00000032000a7c82 */ /* 0x000fe20008000000 */
[----:B------:R-:W-:Y:S02]  /*93d0*/  UMOV UR11, UR36 ;  /* 0x00000024000b7c82 */ /* 0x000fe40008000000 */
[----:B------:R-:W-:Y:S01]  /*93e0*/  MOV R59, UR4 ;  /* 0x00000004003b7c02 */ /* 0x000fe20008000f00 */
[----:B------:R-:W-:Y:S03]  /*93f0*/  UIADD3 UR4, UP0, UPT, UR54, 0x680, URZ ;  /* 0x0000068036047890 */ /* 0x000fe6000ff1e0ff */
[----:B------:R-:W-:Y:S01]  /*9400*/  R2UR UR8, R59 ;  /* 0x000000003b0872ca */ /* 0x000fe200000e0000 */
[----:B------:R-:W-:Y:S11]  /*9410*/  UIADD3.X UR5, UPT, UPT, URZ, UR55, URZ, UP0, !UPT ;  /* 0x00000037ff057290 */ /* 0x000ff600087fe4ff */
[----:B------:R-:W-:Y:S01]  /*9420*/  @!UPT UIADD3 URZ, UPT, UPT, URZ, URZ, URZ ;  /* 0x000000fffffff290 */ /* 0x000fe2000fffe0ff */
[----:B------:R2:W-:Y:S01]  /*9430*/  UTMASTG.3D [UR8], [UR4] ;  /* 0x00000008040073b5 */ /* 0x0005e20008010000 */
[----:B------:R0:W-:Y:S01]  /*9440*/  UTMACMDFLUSH ;  /* 0x00000000000079b7 */ /* 0x0001e20000000000 */
[----:B--2---:R-:W-:Y:S04]  /*9450*/  DEPBAR.LE SB0, 0x1 ;  /* 0x000080400000791a */ /* 0x004fe80000000000 */
.L_x_156:
[----:B------:R-:W-:Y:S05]  /*9460*/  BSYNC.RECONVERGENT B0 ;  /* 0x0000000000007941 */ /* 0x000fea0003800200 */
.L_x_155:
[----:B------:R-:W-:Y:S01]  /*9470*/  BAR.SYNC.DEFER_BLOCKING 0x1, 0x80 ;  /* 0x0042000000007b1d */ /* 0x000fe20000010000 */
[----:B------:R-:W-:Y:S04]  /*9480*/  UIADD3 UR4, UPT, UPT, UR47, 0x1, URZ ;  /* 0x000000012f047890 */ /* 0x000fe8000fffe0ff */
[----:B------:R-:W-:Y:S04]  /*9490*/  UISETP.NE.AND UP0, UPT, UR4, 0x4, UPT ;  /* 0x000000040400788c */ /* 0x000fe8000bf05270 */
[----:B------:R-:W-:Y:S01]  /*94a0*/  USEL UR46, UR4, URZ, UP0 ;  /* 0x000000ff042e7287 */ /* 0x000fe20008000000 */
[----:B------:R2:W-:Y:S01]  /*94b0*/  @P6 SYNCS.ARRIVE.TRANS64.RED.A1T0 RZ, [R16+URZ], RZ ;  /* 0x000000ff10ff69a7 */ /* 0x0005e200081004ff */
[----:B------:R-:W-:Y:S01]  /*94c0*/  BSSY B1, `(.L_x_157) ;  /* 0x000001c000017945 */ /* 0x000fe20003800000 */
[----:B------:R-:W3:Y:S02]  /*94d0*/  @P6 SYNCS.PHASECHK.TRANS64.TRYWAIT P0, [R0+URZ+0x40], R2 ;  /* 0x00004002000065a7 */ /* 0x000ee400080011ff */
[----:B---3--:R-:W-:Y:S01]  /*94e0*/  @P6 SEL R75, RZ, 0x1, !P0 ;  /* 0x00000001ff4b6807 */ /* 0x008fe20004000000 */
[----:B--2---:R-:W-:Y:S06]  /*94f0*/  @!P6 BRA `(.L_x_158) ;  /* 0x000000000060e947 */ /* 0x004fec0003800000 */
        /* <DEDUP_REMOVED lines=12> */
.L_x_160:
[----:B------:R-:W-:Y:S05]  /*95c0*/  BSYNC B0 ;  /* 0x0000000000007941 */ /* 0x000fea0003800000 */
.L_x_159:
[----:B------:R-:W-:Y:S01]  /*95d0*/  ISETP.NE.AND P0, PT, R76, RZ, PT ;  /* 0x000000ff4c00720c */ /* 0x000fe20003f05270 */
[----:B------:R-:W-:Y:S11]  /*95e0*/  VIADD R74, R74, 0x1 ;  /* 0x000000014a4a7836 */ /* 0x000ff60000000000 */
[----:B------:R-:W-:Y:S01]  /*95f0*/  @!UPT UIADD3 URZ, UPT, UPT, URZ, URZ, URZ ;  /* 0x000000fffffff290 */ /* 0x000fe2000fffe0ff */
[----:B------:R2:W3:Y:S04]  /*9600*/  @P0 LDS.128 R32, [R5] ;  /* 0x0000000005200984 */ /* 0x0004e80000000c00 */
[----:B------:R2:W4:Y:S04]  /*9610*/  @P0 LDS.128 R36, [R4+0x10] ;  /* 0x0000100004240984 */ /* 0x0005280000000c00 */
[----:B------:R2:W2:Y:S04]  /*9620*/  @P0 LDS.128 R40, [R3+0x20] ;  /* 0x0000200003280984 */ /* 0x0004a80000000c00 */
[----:B------:R2:W2:Y:S01]  /*9630*/  @P0 LDS.128 R44, [R2+0x30] ;  /* 0x00003000022c0984 */ /* 0x0004a20000000c00 */
[C---:B------:R-:W-:Y:S04]  /*9640*/  ISETP.NE.AND P0, PT, R74.reuse, 0x4, PT ;  /* 0x000000044a00780c */ /* 0x040fe80003f05270 */
[----:B-1----:R-:W-:Y:S02]  /*9650*/  SEL R0, RZ, 0x1, P0 ;  /* 0x00000001ff007807 */ /* 0x002fe40000000000 */
[----:B------:R-:W-:Y:S02]  /*9660*/  SEL R74, R74, RZ, P0 ;  /* 0x000000ff4a4a7207 */ /* 0x000fe40000000000 */
[----:B------:R-:W-:Y:S02]  /*9670*/  LOP3.LUT R77, R77, R0, RZ, 0x3c, !PT ;  /* 0x000000004d4d7212 */ /* 0x000fe400078e3cff */
.L_x_158:
[----:B------:R-:W-:Y:S05]  /*9680*/  BSYNC B1 ;  /* 0x0000000000017941 */ /* 0x000fea0003800000 */
.L_x_157:
[----:B------:R-:W-:Y:S05]  /*9690*/  VIADD R0, R25, 0x50 ;  /* 0x0000005019007836 */ /* 0x000fea0000000000 */
[----:B------:R-:W-:Y:S04]  /*96a0*/  SHF.R.U32.HI R0, RZ, 0x15, R0 ;  /* 0x00000015ff007819 */ /* 0x000fe80000011600 */
[----:B------:R-:W-:Y:S11]  /*96b0*/  LOP3.LUT P0, RZ, R0, 0x3, R56, 0x48, !PT ;  /* 0x0000000300ff7812 */ /* 0x000ff60007804838 */
[----:B------:R-:W-:Y:S02]  /*96c0*/  @!UPT UIADD3 URZ, UPT, UPT, URZ, URZ, URZ ;  /* 0x000000fffffff290 */ /* 0x000fe4000fffe0ff */
[----:B------:R-:W-:Y:S05]  /*96d0*/  @!P0 BRA `(.L_x_162) ;  /* 0x0000000000408947 */ /* 0x000fea0003800000 */
[----:B------:R-:W5:Y:S01]  /*96e0*/  LDCU.64 UR8, c[0x4][0x70] ;  /* 0x01000e00ff0877ac */ /* 0x000f620008000a00 */
[----:B--2---:R-:W-:Y:S01]  /*96f0*/  MOV R3, 0x0 ;  /* 0x0000000000037802 */ /* 0x004fe20000000f00 */
[----:B-1----:R-:W-:Y:S02]  /*9700*/  HFMA2 R12, -RZ, RZ, 0, 5.9604644775390625e-08 ;  /* 0x00000001ff0c7431 */ /* 0x002fe400000001ff */
[----:B------:R-:W-:Y:S02]  /*9710*/  IMAD.MOV.U32 R8, RZ, RZ, 0x192 ;  /* 0x00000192ff087424 */ /* 0x000fe400078e00ff */
[----:B------:R-:W-:Y:S01]  /*9720*/  IMAD.MOV.U32 R13, RZ, RZ, RZ ;  /* 0x000000ffff0d7224 */ /* 0x000fe200078e00ff */
[----:B------:R-:W1:Y:S01]  /*9730*/  LDCU.64 UR6, c[0x4][0x78] ;  /* 0x01000f00ff0677ac */ /* 0x000e620008000a00 */
[----:B------:R-:W2:Y:S01]  /*9740*/  LDC.64 R2, c[0x4][R3] ;  /* 0x0100000003027b82 */ /* 0x000ea20000000a00 */
[----:B------:R-:W3:Y:S01]  /*9750*/  LDCU.64 UR4, c[0x4][0x10] ;  /* 0x01000200ff0477ac */ /* 0x000ee20008000a00 */
[----:B-----5:R-:W-:Y:S01]  /*9760*/  MOV R5, UR9 ;  /* 0x0000000900057c02 */ /* 0x020fe20008000f00 */
[----:B------:R-:W-:Y:S01]  /*9770*/  IMAD.U32 R4, RZ, RZ, UR8 ;  /* 0x00000008ff047e24 */ /* 0x000fe2000f8e00ff */
[----:B-1----:R-:W-:Y:S01]  /*9780*/  MOV R7, UR7 ;  /* 0x0000000700077c02 */ /* 0x002fe20008000f00 */
[----:B------:R-:W-:Y:S01]  /*9790*/  IMAD.U32 R6, RZ, RZ, UR6 ;  /* 0x00000006ff067e24 */ /* 0x000fe2000f8e00ff */
[----:B---3--:R-:W-:Y:S01]  /*97a0*/  MOV R11, UR5 ;  /* 0x00000005000b7c02 */ /* 0x008fe20008000f00 */
[----:B------:R-:W-:Y:S02]  /*97b0*/  IMAD.U32 R10, RZ, RZ, UR4 ;  /* 0x00000004ff0a7e24 */ /* 0x000fe4000f8e00ff */
[----:B------:R-:W-:Y:S07]  /*97c0*/  LEPC R20, `(.L_x_162) ;  /* 0x000000001014794e */ /* 0x000fee0000000000 */
[----:B--2-4-:R-:W-:Y:S05]  /*97d0*/  CALL.ABS.NOINC R2 ;  /* 0x0000000002007343 */ /* 0x014fea0003c00000 */
.L_x_162:
[----:B------:R-:W-:Y:S05]  /*97e0*/  WARPSYNC.ALL ;  /* 0x0000000000007948 */ /* 0x000fea0003800000 */
[----:B------:R-:W-:Y:S01]  /*97f0*/  R2UR UR4, R25 ;  /* 0x00000000190472ca */ /* 0x000fe200000e0000 */
[----:B------:R-:W-:Y:S01]  /*9800*/  BSSY.RECONVERGENT B0, `(.L_x_163) ;  /* 0x0000040000007945 */ /* 0x000fe20003800200 */
[----:B------:R-:W-:Y:S02]  /*9810*/  ISETP.NE.AND P6, PT, R72, RZ, PT ;  /* 0x000000ff4800720c */ /* 0x000fe40003fc5270 */
[----:B------:R-:W-:Y:S02]  /*9820*/  ISETP.NE.AND P0, PT, R69, RZ, PT ;  /* 0x000000ff4500720c */ /* 0x000fe40003f05270 */
[----:B------:R-:W-:Y:S07]  /*9830*/  MOV R20, UR46 ;  /* 0x0000002e00147c02 */ /* 0x000fee0008000f00 */
[----:B-12---:R-:W1:Y:S02]  /*9840*/  LDTM.x16 R4, tmem[UR4+0x50] ;  /* 0x00005004000479ee */ /* 0x006e640008240000 */
[----:B------:R-:W-:Y:S01]  /*9850*/  @P6 LEA R20, R20, UR43, 0x3 ;  /* 0x0000002b14146c11 */ /* 0x000fe2000f8e18ff */
[C---:B-1----:R-:W-:Y:S01]  /*9860*/  FMUL R0, R24.reuse, R4 ;  /* 0x0000000418007220 */ /* 0x042fe20000400000 */
[C---:B------:R-:W-:Y:S01]  /*9870*/  FMUL R2, R24.reuse, R5 ;  /* 0x0000000518027220 */ /* 0x040fe20000400000 */
[C---:B------:R-:W-:Y:S01]  /*9880*/  FMUL R3, R24.reuse, R6 ;  /* 0x0000000618037220 */ /* 0x040fe20000400000 */
[C---:B------:R-:W-:Y:S01]  /*9890*/  FMUL R7, R24.reuse, R7 ;  /* 0x0000000718077220 */ /* 0x040fe20000400000 */
[C---:B---3--:R-:W-:Y:S01]  /*98a0*/  FFMA R28, R27.reuse, R32, R0 ;  /* 0x000000201b1c7223 */ /* 0x048fe20000000000 */
[C---:B------:R-:W-:Y:S01]  /*98b0*/  FMUL R4, R24.reuse, R8 ;  /* 0x0000000818047220 */ /* 0x040fe20000400000 */
[C---:B------:R-:W-:Y:S01]  /*98c0*/  FFMA R29, R27.reuse, R33, R2 ;  /* 0x000000211b1d7223 */ /* 0x040fe20000000002 */
[C---:B------:R-:W-:Y:S01]  /*98d0*/  FMUL R5, R24.reuse, R9 ;  /* 0x0000000918057220 */ /* 0x040fe20000400000 */
[C---:B------:R-:W-:Y:S01]  /*98e0*/  FFMA R30, R27.reuse, R34, R3 ;  /* 0x000000221b1e7223 */ /* 0x040fe20000000003 */
[C---:B------:R-:W-:Y:S01]  /*98f0*/  FMUL R6, R24.reuse, R10 ;  /* 0x0000000a18067220 */ /* 0x040fe20000400000 */
[C---:B------:R-:W-:Y:S01]  /*9900*/  FFMA R31, R27.reuse, R35, R7 ;  /* 0x000000231b1f7223 */ /* 0x040fe20000000007 */
[C---:B------:R-:W-:Y:S01]  /*9910*/  FMUL R11, R24.reuse, R11 ;  /* 0x0000000b180b7220 */ /* 0x040fe20000400000 */
[C---:B----4-:R-:W-:Y:S01]  /*9920*/  FFMA R4, R27.reuse, R36, R4 ;  /* 0x000000241b047223 */ /* 0x050fe20000000004 */
        /* <DEDUP_REMOVED lines=44> */
[----:B--2---:R-:W-:Y:S04]  /*9bf0*/  DEPBAR.LE SB0, 0x1 ;  /* 0x000080400000791a */ /* 0x004fe80000000000 */
.L_x_164:
[----:B------:R-:W-:Y:S05]  /*9c00*/  BSYNC.RECONVERGENT B0 ;  /* 0x0000000000007941 */ /* 0x000fea0003800200 */
.L_x_163:
        /* <DEDUP_REMOVED lines=21> */
.L_x_168:
[----:B------:R-:W-:Y:S05]  /*9d60*/  BSYNC B0 ;  /* 0x0000000000007941 */ /* 0x000fea0003800000 */
.L_x_167:
        /* <DEDUP_REMOVED lines=11> */
.L_x_166:
[----:B------:R-:W-:Y:S05]  /*9e20*/  BSYNC B1 ;  /* 0x0000000000017941 */ /* 0x000fea0003800000 */
.L_x_165:
        /* <DEDUP_REMOVED lines=21> */
.L_x_170:
        /* <DEDUP_REMOVED lines=66> */
.L_x_172:
[----:B------:R-:W-:Y:S05]  /*a3a0*/  BSYNC.RECONVERGENT B0 ;  /* 0x0000000000007941 */ /* 0x000fea0003800200 */
.L_x_171:
        /* <DEDUP_REMOVED lines=21> */
.L_x_176:
[----:B------:R-:W-:Y:S05]  /*a500*/  BSYNC B0 ;  /* 0x0000000000007941 */ /* 0x000fea0003800000 */
.L_x_175:
[----:B------:R-:W-:Y:S11]  /*a510*/  ISETP.NE.AND P0, PT, R76, RZ, PT ;  /* 0x000000ff4c00720c */ /* 0x000ff60003f05270 */
[----:B------:R-:W-:Y:S02]  /*a520*/  @!UPT UIADD3 URZ, UPT, UPT, URZ, URZ, URZ ;  /* 0x000000fffffff290 */ /* 0x000fe4000fffe0ff */
[----:B------:R2:W3:Y:S04]  /*a530*/  @P0 LDS.128 R32, [R4] ;  /* 0x0000000004200984 */ /* 0x0004e80000000c00 */
[----:B------:R2:W4:Y:S04]  /*a540*/  @P0 LDS.128 R36, [R3+0x10] ;  /* 0x0000100003240984 */ /* 0x0005280000000c00 */
[----:B------:R2:W1:Y:S04]  /*a550*/  @P0 LDS.128 R40, [R2+0x20] ;  /* 0x0000200002280984 */ /* 0x0004680000000c00 */
[----:B------:R2:W1:Y:S02]  /*a560*/  @P0 LDS.128 R44, [R74+0x30] ;  /* 0x000030004a2c0984 */ /* 0x0004640000000c00 */
.L_x_174:
[----:B------:R-:W-:Y:S05]  /*a570*/  BSYNC B1 ;  /* 0x0000000000017941 */ /* 0x000fea0003800000 */
.L_x_173:
[----:B-1----:R-:W-:Y:S05]  /*a580*/  VIADD R0, R25, 0x70 ;  /* 0x0000007019007836 */ /* 0x002fea0000000000 */
[----:B------:R-:W-:Y:S04]  /*a590*/  SHF.R.U32.HI R0, RZ, 0x15, R0 ;  /* 0x00000015ff007819 */ /* 0x000fe80000011600 */
[----:B------:R-:W-:Y:S11]  /*a5a0*/  LOP3.LUT P0, RZ, R0, 0x3, R56, 0x48, !PT ;  /* 0x0000000300ff7812 */ /* 0x000ff60007804838 */
[----:B------:R-:W-:Y:S02]  /*a5b0*/  @!UPT UIADD3 URZ, UPT, UPT, URZ, URZ, URZ ;  /* 0x000000fffffff290 */ /* 0x000fe4000fffe0ff */
[----:B------:R-:W-:Y:S05]  /*a5c0*/  @!P0 BRA `(.L_x_178) ;  /* 0x0000000000408947 */ /* 0x000fea0003800000 */
[----:B------:R-:W1:Y:S01]  /*a5d0*/  LDCU.64 UR8, c[0x4][0x70] ;  /* 0x01000e00ff0877ac */ /* 0x000e620008000a00 */
[----:B--2---:R-:W-:Y:S01]  /*a5e0*/  MOV R3, 0x0 ;  /* 0x0000000000037802 */ /* 0x004fe20000000f00 */
[----:B------:R-:W-:Y:S02]  /*a5f0*/  HFMA2 R12, -RZ, RZ, 0, 5.9604644775390625e-08 ;  /* 0x00000001ff0c7431 */ /* 0x000fe400000001ff */
[----:B------:R-:W-:Y:S02]  /*a600*/  IMAD.MOV.U32 R8, RZ, RZ, 0x192 ;  /* 0x00000192ff087424 */ /* 0x000fe400078e00ff */
[----:B------:R-:W-:Y:S01]  /*a610*/  IMAD.MOV.U32 R13, RZ, RZ, RZ ;  /* 0x000000ffff0d7224 */ /* 0x000fe200078e00ff */
[----:B------:R-:W2:Y:S01]  /*a620*/  LDCU.64 UR6, c[0x4][0x78] ;  /* 0x01000f00ff0677ac */ /* 0x000ea20008000a00 */
[----:B------:R-:W3:Y:S01]  /*a630*/  LDC.64 R2, c[0x4][R3] ;  /* 0x0100000003027b82 */ /* 0x000ee20000000a00 */
[----:B------:R-:W5:Y:S01]  /*a640*/  LDCU.64 UR4, c[0x4][0x10] ;  /* 0x01000200ff0477ac */ /* 0x000f620008000a00 */
[----:B-1----:R-:W-:Y:S01]  /*a650*/  MOV R5, UR9 ;  /* 0x0000000900057c02 */ /* 0x002fe20008000f00 */
[----:B------:R-:W-:Y:S01]  /*a660*/  IMAD.U32 R4, RZ, RZ, UR8 ;  /* 0x00000008ff047e24 */ /* 0x000fe2000f8e00ff */
[----:B--2---:R-:W-:Y:S01]  /*a670*/  MOV R7, UR7 ;  /* 0x0000000700077c02 */ /* 0x004fe20008000f00 */
[----:B------:R-:W-:Y:S01]  /*a680*/  IMAD.U32 R6, RZ, RZ, UR6 ;  /* 0x00000006ff067e24 */ /* 0x000fe2000f8e00ff */
[----:B-----5:R-:W-:Y:S01]  /*a690*/  MOV R11, UR5 ;  /* 0x00000005000b7c02 */ /* 0x020fe20008000f00 */
[----:B------:R-:W-:Y:S02]  /*a6a0*/  IMAD.U32 R10, RZ, RZ, UR4 ;  /* 0x00000004ff0a7e24 */ /* 0x000fe4000f8e00ff */
[----:B------:R-:W-:Y:S07]  /*a6b0*/  LEPC R20, `(.L_x_178) ;  /* 0x000000001014794e */ /* 0x000fee0000000000 */
[----:B---34-:R-:W-:Y:S05]  /*a6c0*/  CALL.ABS.NOINC R2 ;  /* 0x0000000002007343 */ /* 0x018fea0003c00000 */
.L_x_178:
[----:B------:R-:W-:Y:S01]  /*a6d0*/  ISETP.NE.AND P0, PT, R69, RZ, PT ;  /* 0x000000ff4500720c */ /* 0x000fe20003f05270 */
[----:B------:R-:W-:Y:S05]  /*a6e0*/  WARPSYNC.ALL ;  /* 0x0000000000007948 */ /* 0x000fea0003800000 */
[----:B------:R-:W-:Y:S01]  /*a6f0*/  R2UR UR4, R25 ;  /* 0x00000000190472ca */ /* 0x000fe200000e0000 */
[----:B------:R-:W-:Y:S01]  /*a700*/  BSSY.RECONVERGENT B0, `(.L_x_179) ;  /* 0x000003b000007945 */ /* 0x000fe20003800200 */
[----:B------:R-:W-:Y:S04]  /*a710*/  IADD3 R73, PT, PT, R73, 0xd0, RZ ;  /* 0x000000d049497810 */ /* 0x000fe80007ffe0ff */
[----:B------:R-:W-:Y:S07]  /*a720*/  LOP3.LUT R73, R73, 0xfefffff8, RZ, 0xc0, !PT ;  /* 0xfefffff849497812 */ /* 0x000fee00078ec0ff */
[----:B--2---:R-:W1:Y:S01]  /*a730*/  LDTM.x16 R4, tmem[UR4+0x70] ;  /* 0x00007004000479ee */ /* 0x004e620008240000 */
[----:B------:R-:W-:Y:S01]  /*a740*/  NOP ;  /* 0x0000000000007918 */ /* 0x000fe20000000000 */
[----:B-1----:R1:W-:Y:S01]  /*a750*/  SYNCS.ARRIVE.TRANS64.RED.A1T0 RZ, [R73+URZ], RZ ;  /* 0x000000ff49ff79a7 */ /* 0x0023e200081004ff */
[C---:B------:R-:W-:Y:S01]  /*a760*/  FMUL R0, R24.reuse, R4 ;  /* 0x0000000418007220 */ /* 0x040fe20000400000 */
        /* <DEDUP_REMOVED lines=40> */
[----:B--2---:R-:W2:Y:S02]  /*a9f0*/  FENCE.VIEW.ASYNC.S ;  /* 0x00000000000073c6 */ /* 0x004ea40000000000 */
        /* <DEDUP_REMOVED lines=11> */
.L_x_180:
[----:B------:R-:W-:Y:S05]  /*aab0*/  BSYNC.RECONVERGENT B0 ;  /* 0x0000000000007941 */ /* 0x000fea0003800200 */
.L_x_179:
[----:B------:R-:W-:Y:S01]  /*aac0*/  BAR.SYNC.DEFER_BLOCKING 0x1, 0x80 ;  /* 0x0042000000007b1d */ /* 0x000fe20000010000 */
[----:B------:R-:W-:Y:S01]  /*aad0*/  UISETP.NE.AND UP0, UPT, UR53, -0x8, UPT ;  /* 0xfffffff83500788c */ /* 0x000fe2000bf05270 */
[----:B------:R-:W-:Y:S08]  /*aae0*/  IADD3 R22, PT, PT, R22, 0x1, RZ ;  /* 0x0000000116167810 */ /* 0x000ff00007ffe0ff */
[----:B------:R-:W-:Y:S05]  /*aaf0*/  BRA.U !UP0, `(.L_x_181) ;  /* 0x0000000108287547 */ /* 0x000fea000b800000 */
[----:B------:R-:W-:Y:S01]  /*ab00*/  ISETP.NE.AND P0, PT, R72, RZ, PT ;  /* 0x000000ff4800720c */ /* 0x000fe20003f05270 */
[----:B------:R-:W-:Y:S01]  /*ab10*/  IMAD.U32 R2, RZ, RZ, UR47 ;  /* 0x0000002fff027e24 */ /* 0x000fe2000f8e00ff */
[----:B------:R-:W-:Y:S01]  /*ab20*/  UIADD3 UR4, UPT, UPT, UR47, 0x1, URZ ;  /* 0x000000012f047890 */ /* 0x000fe2000fffe0ff */
[----:B------:R-:W-:Y:S03]  /*ab30*/  IMAD.U32 R0, RZ, RZ, UR52 ;  /* 0x00000034ff007e24 */ /* 0x000fe6000f8e00ff */
[----:B------:R-:W-:Y:S04]  /*ab40*/  UISETP.NE.AND UP0, UPT, UR4, 0x4, UPT ;  /* 0x000000040400788c */ /* 0x000fe8000bf05270 */
[----:B------:R-:W-:Y:S03]  /*ab50*/  USEL UR47, UR4, URZ, UP0 ;  /* 0x000000ff042f7287 */ /* 0x000fe60008000000 */
[----:B------:R-:W-:Y:S05]  /*ab60*/  @P0 LEA R2, R2, UR43, 0x3 ;  /* 0x0000002b02020c11 */ /* 0x000fea000f8e18ff */
[----:B------:R-:W-:Y:S05]  /*ab70*/  @P0 VIADD R2, R2, 0x60 ;  /* 0x0000006002020836 */ /* 0x000fea0000000000 */
[----:B------:R-:W-:Y:S04]  /*ab80*/  @P0 PRMT R0, R0, 0x654, R2 ;  /* 0x0000065400000816 */ /* 0x000fe80000000002 */
[----:B------:R2:W-:Y:S03]  /*ab90*/  @P0 SYNCS.ARRIVE.TRANS64.RED.A1T0 RZ, [R0+URZ], RZ ;  /* 0x000000ff00ff09a7 */ /* 0x0005e600081004ff */
.L_x_181:
[----:B------:R-:W-:Y:S01]  /*aba0*/  R2UR UR6, R71 ;  /* 0x00000000470672ca */ /* 0x000fe200000e0000 */
[----:B------:R-:W-:Y:S01]  /*abb0*/  UIADD3 UR53, UPT, UPT, UR53, 0x8, URZ ;  /* 0x0000000835357890 */ /* 0x000fe2000fffe0ff */
[----:B------:R-:W-:Y:S02]  /*abc0*/  R2UR UR5, R57 ;  /* 0x00000000390572ca */ /* 0x000fe400000e0000 */
[----:B------:R-:W-:Y:S02]  /*abd0*/  R2UR UR4, R58 ;  /* 0x000000003a0472ca */ /* 0x000fe400000e0000 */
[----:B------:R-:W-:Y:S02]  /*abe0*/  R2UR UR36, R70 ;  /* 0x00000000462472ca */ /* 0x000fe400000e0000 */
[----:B------:R-:W-:Y:S02]  /*abf0*/  ISETP.NE.AND P0, PT, R61, 0x2, PT ;  /* 0x000000023d00780c */ /* 0x000fe40003f05270 */
[----:B------:R-:W-:Y:S02]  /*ac00*/  ISETP.NE.AND P1, PT, R22, 0x4, PT ;  /* 0x000000041600780c */ /* 0x000fe40003f25270 */
[----:B------:R-:W-:Y:S01]  /*ac10*/  SEL R2, RZ, 0x1, P0 ;  /* 0x00000001ff027807 */ /* 0x000fe20000000000 */
[----:B------:R-:W-:Y:S01]  /*ac20*/  UISETP.NE.AND UP0, UPT, UR6, URZ, UPT ;  /* 0x000000ff0600728c */ /* 0x000fe2000bf05270 */
[----:B--2---:R-:W-:Y:S01]  /*ac30*/  SEL R0, RZ, 0x1, P1 ;  /* 0x00000001ff007807 */ /* 0x004fe20000800000 */
[----:B------:R-:W-:Y:S01]  /*ac40*/  UIADD3 UR20, UPT, UPT, UR37, UR5, URZ ;  /* 0x0000000525147290 */ /* 0x000fe2000fffe0ff */
[----:B------:R-:W-:Y:S01]  /*ac50*/  LOP3.LUT R63, R63, R2, RZ, 0x3c, !PT ;  /* 0x000000023f3f7212 */ /* 0x000fe200078e3cff */
[----:B------:R-:W-:Y:S01]  /*ac60*/  UIADD3 UR16, UPT, UPT, UR38, UR4, URZ ;  /* 0x0000000426107290 */ /* 0x000fe2000fffe0ff */
[----:B------:R-:W-:Y:S02]  /*ac70*/  LOP3.LUT R64, R64, R0, RZ, 0x3c, !PT ;  /* 0x0000000040407212 */ /* 0x000fe400078e3cff */
[----:B------:R-:W-:Y:S02]  /*ac80*/  SEL R61, R61, RZ, P0 ;  /* 0x000000ff3d3d7207 */ /* 0x000fe40000000000 */
[----:B------:R-:W-:Y:S01]  /*ac90*/  SEL R22, R22, RZ, P1 ;  /* 0x000000ff16167207 */ /* 0x000fe20000800000 */
[----:B------:R-:W-:Y:S06]  /*aca0*/  BRA.U UP0, `(.L_x_182) ;  /* 0xffffffb500507547 */ /* 0x000fec000b83ffff */
[----:B------:R-:W2:Y:S01]  /*acb0*/  LDCU.64 UR4, c[0x0][0x888] ;  /* 0x00011100ff0477ac */ /* 0x000ea20008000a00 */
[----:B------:R-:W3:Y:S01]  /*acc0*/  LDCU.64 UR6, c[0x0][0x890] ;  /* 0x00011200ff0677ac */ /* 0x000ee20008000a00 */
[----:B--2---:R-:W-:Y:S02]  /*acd0*/  ISETP.NE.U32.AND P2, PT, RZ, UR4, PT ;  /* 0x00000004ff007c0c */ /* 0x004fe4000bf45070 */
[----:B---3--:R-:W-:Y:S02]  /*ace0*/  ISETP.NE.U32.AND P1, PT, RZ, UR6, PT ;  /* 0x00000006ff007c0c */ /* 0x008fe4000bf25070 */
[----:B------:R-:W-:Y:S02]  /*acf0*/  ISETP.NE.AND.EX P2, PT, RZ, UR5, PT, P2 ;  /* 0x00000005ff007c0c */ /* 0x000fe4000bf45320 */
[----:B------:R-:W-:-:S13]  /*ad00*/  ISETP.NE.AND.EX P0, PT, RZ, UR7, PT, P1 ;  /* 0x00000007ff007c0c */ /* 0x000fda000bf05310 */
[----:B------:R-:W-:Y:S05]  /*ad10*/  @P2 BRA P0, `(.L_x_183) ;  /* 0x00000000003c2947 */ /* 0x000fea0000000000 */
[----:B------:R-:W-:-:S13]  /*ad20*/  ISETP.NE.AND.EX P1, PT, RZ, UR7, PT, P1 ;  /* 0x00000007ff007c0c */ /* 0x000fda000bf25310 */
[----:B------:R-:W-:Y:S05]  /*ad30*/  @P1 BRA `(.L_x_184) ;  /* 0x00000000000c1947 */ /* 0x000fea0003800000 */
[----:B------:R-:W-:-:S13]  /*ad40*/  FSETP.NEU.AND P0, PT, R27, RZ, PT ;  /* 0x000000ff1b00720b */ /* 0x000fda0003f0d000 */
[----:B------:R-:W-:Y:S05]  /*ad50*/  @!P0 EXIT ;  /* 0x000000000000894d */ /* 0x000fea0003800000 */
[----:B------:R-:W-:Y:S05]  /*ad60*/  BRA `(.L_x_183) ;  /* 0x0000000000287947 */ /* 0x000fea0003800000 */
.L_x_184:
[----:B------:R-:W-:Y:S01]  /*ad70*/  ISETP.NE.AND P0, PT, R60, RZ, PT ;  /* 0x000000ff3c00720c */ /* 0x000fe20003f05270 */
[----:B------:R-:W-:-:S12]  /*ad80*/  BSSY.RECONVERGENT B0, `(.L_x_183) ;  /* 0x0000008000007945 */ /* 0x000fd80003800200 */
[----:B------:R-:W-:Y:S05]  /*ad90*/  @P0 BRA `(.L_x_185) ;  /* 0x0000000000100947 */ /* 0x000fea0003800000 */
[----:B------:R-:W-:-:S04]  /*ada0*/  ISETP.NE.U32.AND P0, PT, RZ, UR4, PT ;  /* 0x00000004ff007c0c */ /* 0x000fc8000bf05070 */
[----:B------:R-:W-:-:S13]  /*adb0*/  ISETP.NE.AND.EX P0, PT, RZ, UR5, PT, P0 ;  /* 0x00000005ff007c0c */ /* 0x000fda000bf05300 */
[----:B------:R-:W-:Y:S05]  /*adc0*/  @!P0 EXIT ;  /* 0x000000000000894d */ /* 0x000fea0003800000 */
[----:B------:R-:W-:Y:S05]  /*add0*/  BRA `(.L_x_186) ;  /* 0x0000000000087947 */ /* 0x000fea0003800000 */
.L_x_185:
[----:B------:R-:W-:-:S13]  /*ade0*/  FSETP.NEU.AND P0, PT, R27, RZ, PT ;  /* 0x000000ff1b00720b */ /* 0x000fda0003f0d000 */
[----:B------:R-:W-:Y:S05]  /*adf0*/  @!P0 EXIT ;  /* 0x000000000000894d */ /* 0x000fea0003800000 */
.L_x_186:
[----:B------:R-:W-:Y:S05]  /*ae00*/  BSYNC.RECONVERGENT B0 ;  /* 0x0000000000007941 */ /* 0x000fea0003800200 */
.L_x_183:
[----:B------:R-:W-:Y:S01]  /*ae10*/  ULEA UR6, UR47, UR43, 0x3 ;  /* 0x0000002b2f067291 */ /* 0x000fe2000f8e18ff */
[----:B------:R-:W-:-:S04]  /*ae20*/  DEPBAR.LE SB0, 0x0 ;  /* 0x000080000000791a */ /* 0x000fc80000000000 */
[----:B------:R-:W-:-:S04]  /*ae30*/  UIADD3 UR6, UPT, UPT, UR6, 0x60, URZ ;  /* 0x0000006006067890 */ /* 0x000fc8000fffe0ff */
[----:B------:R-:W-:-:S09]  /*ae40*/  UPRMT UR6, UR52, 0x654, UR6 ;  /* 0x0000065434067896 */ /* 0x000fd20008000006 */
[----:B------:R-:W-:Y:S01]  /*ae50*/  SYNCS.ARRIVE.TRANS64.RED.A1T0 RZ, [UR6], RZ ;  /* 0x000000ffffff79a7 */ /* 0x000fe20008100406 */
[----:B------:R-:W-:Y:S05]  /*ae60*/  EXIT ;  /* 0x000000000000794d */ /* 0x000fea0003800000 */
.L_x_24:
[----:B---3--:R3:W4:Y:S02]  /*ae70*/  SYNCS.PHASECHK.TRANS64.TRYWAIT P0, [R0+URZ+0x100], R2 ;  /* 0x00010002000075a7 */ /* 0x00872400080011ff */
[----:B----4-:R-:W-:Y:S05]  /*ae80*/  @!P0 NANOSLEEP.SYNCS 0x989680 ;  /* 0x009896800000895d */ /* 0x010fea0003900000 */
[----:B------:R-:W4:Y:S02]  /*ae90*/  @!P0 SYNCS.PHASECHK.TRANS64 P0, [R0+URZ+0x100], R2 ;  /* 0x00010002000085a7 */ /* 0x000f2400080010ff */
[----:B----4-:R-:W-:Y:S05]  /*aea0*/  @!P0 BRA `(.L_x_24) ;  /* 0xfffffffc00f08947 */ /* 0x010fea000383ffff */
[----:B------:R-:W-:Y:S05]  /*aeb0*/  BRA `(.L_x_187) ;  /* 0xffffff6c00047947 */ /* 0x000fea000383ffff */
.L_x_27:
[----:B--2---:R-:W-:-:S07]  /*aec0*/  MOV R0, UR33 ;  /* 0x0000002100007c02 */ /* 0x004fce0008000f00 */
.L_x_188:
[----:B--2---:R2:W3:Y:S02]  /*aed0*/  SYNCS.PHASECHK.TRANS64.TRYWAIT P0, [R0+URZ+0x20], R3 ;  /* 0x00002003000075a7 */ /* 0x0044e400080011ff */
[----:B---3--:R-:W-:Y:S05]  /*aee0*/  @!P0 NANOSLEEP.SYNCS 0x989680 ;  /* 0x009896800000895d */ /* 0x008fea0003900000 */
[----:B------:R-:W3:Y:S02]  /*aef0*/  @!P0 SYNCS.PHASECHK.TRANS64 P0, [R0+URZ+0x20], R3 ;  /* 0x00002003000085a7 */ /* 0x000ee400080010ff */
[----:B---3--:R-:W-:Y:S05]  /*af00*/  @!P0 BRA `(.L_x_188) ;  /* 0xfffffffc00f08947 */ /* 0x008fea000383ffff */
[----:B------:R-:W-:Y:S05]  /*af10*/  BRA `(.L_x_26) ;  /* 0xffffff6c005c7947 */ /* 0x000fea000383ffff */
.L_x_34:
[----:B--2---:R-:W-:-:S07]  /*af20*/  MOV R0, UR7 ;  /* 0x0000000700007c02 */ /* 0x004fce0008000f00 */
.L_x_189:
[----:B-1----:R1:W2:Y:S02]  /*af30*/  SYNCS.PHASECHK.TRANS64.TRYWAIT P0, [R0+URZ+0x20], R3 ;  /* 0x00002003000075a7 */ /* 0x0022a400080011ff */
[----:B--2---:R-:W-:Y:S05]  /*af40*/  @!P0 NANOSLEEP.SYNCS 0x989680 ;  /* 0x009896800000895d */ /* 0x004fea0003900000 */
[----:B------:R-:W2:Y:S02]  /*af50*/  @!P0 SYNCS.PHASECHK.TRANS64 P0, [R0+URZ+0x20], R3 ;  /* 0x00002003000085a7 */ /* 0x000ea400080010ff */
[----:B--2---:R-:W-:Y:S05]  /*af60*/  @!P0 BRA `(.L_x_189) ;  /* 0xfffffffc00f08947 */ /* 0x004fea000383ffff */
[----:B------:R-:W-:Y:S05]  /*af70*/  BRA `(.L_x_33) ;  /* 0xffffff7000507947 */ /* 0x000fea000383ffff */
.L_x_41:
[----:B-1----:R1:W2:Y:S02]  /*af80*/  SYNCS.PHASECHK.TRANS64.TRYWAIT P0, [R3+URZ+0x90], R0 ;  /* 0x00009000030075a7 */ /* 0x0022a400080011ff */
[----:B--2---:R-:W-:Y:S05]  /*af90*/  @!P0 NANOSLEEP.SYNCS 0x989680 ;  /* 0x009896800000895d */ /* 0x004fea0003900000 */
[----:B------:R-:W2:Y:S02]  /*afa0*/  @!P0 SYNCS.PHASECHK.TRANS64 P0, [R3+URZ+0x90], R0 ;  /* 0x00009000030085a7 */ /* 0x000ea400080010ff */
[----:B--2---:R-:W-:Y:S05]  /*afb0*/  @!P0 BRA `(.L_x_41) ;  /* 0xfffffffc00f08947 */ /* 0x004fea000383ffff */
[----:B------:R-:W-:Y:S05]  /*afc0*/  BRA `(.L_x_190) ;  /* 0xffffff7400387947 */ /* 0x000fea000383ffff */
.L_x_45:
[----:B------:R-:W-:-:S07]  /*afd0*/  MOV R0, UR4 ;  /* 0x0000000400007c02 */ /* 0x000fce0008000f00 */
.L_x_191:
[----:B-1----:R1:W2:Y:S02]  /*afe0*/  SYNCS.PHASECHK.TRANS64.TRYWAIT P0, [R0+URZ], R2 ;  /* 0x00000002000075a7 */ /* 0x0022a400080011ff */
[----:B--2---:R-:W-:Y:S05]  /*aff0*/  @!P0 NANOSLEEP.SYNCS 0x989680 ;  /* 0x009896800000895d */ /* 0x004fea0003900000 */
[----:B------:R-:W2:Y:S02]  /*b000*/  @!P0 SYNCS.PHASECHK.TRANS64 P0, [R0+URZ], R2 ;  /* 0x00000002000085a7 */ /* 0x000ea400080010ff */
[----:B--2---:R-:W-:Y:S05]  /*b010*/  @!P0 BRA `(.L_x_191) ;  /* 0xfffffffc00f08947 */ /* 0x004fea000383ffff */
[----:B------:R-:W-:Y:S05]  /*b020*/  BRA `(.L_x_192) ;  /* 0xffffff7800e47947 */ /* 0x000fea000383ffff */
.L_x_46:
[----:B------:R-:W-:-:S07]  /*b030*/  MOV R0, UR5 ;  /* 0x0000000500007c02 */ /* 0x000fce0008000f00 */
.L_x_193:
[----:B-1----:R1:W2:Y:S02]  /*b040*/  SYNCS.PHASECHK.TRANS64.TRYWAIT P0, [R0+URZ], R3 ;  /* 0x00000003000075a7 */ /* 0x0022a400080011ff */
[----:B--2---:R-:W-:Y:S05]  /*b050*/  @!P0 NANOSLEEP.SYNCS 0x989680 ;  /* 0x009896800000895d */ /* 0x004fea0003900000 */
[----:B------:R-:W2:Y:S02]  /*b060*/  @!P0 SYNCS.PHASECHK.TRANS64 P0, [R0+URZ], R3 ;  /* 0x00000003000085a7 */ /* 0x000ea400080010ff */
[----:B--2---:R-:W-:Y:S05]  /*b070*/  @!P0 BRA `(.L_x_193) ;  /* 0xfffffffc00f08947 */ /* 0x004fea000383ffff */
[----:B------:R-:W-:Y:S05]  /*b080*/  BRA `(.L_x_194) ;  /* 0xffffff7800f07947 */ /* 0x000fea000383ffff */
.L_x_47:
[----:B------:R-:W-:-:S07]  /*b090*/  MOV R0, UR5 ;  /* 0x0000000500007c02 */ /* 0x000fce0008000f00 */
.L_x_195:
[----:B-1----:R1:W2:Y:S02]  /*b0a0*/  SYNCS.PHASECHK.TRANS64.TRYWAIT P0, [R0+URZ], R3 ;  /* 0x00000003000075a7 */ /* 0x0022a400080011ff */
[----:B--2---:R-:W-:Y:S05]  /*b0b0*/  @!P0 NANOSLEEP.SYNCS 0x989680 ;  /* 0x009896800000895d */ /* 0x004fea0003900000 */
[----:B------:R-:W2:Y:S02]  /*b0c0*/  @!P0 SYNCS.PHASECHK.TRANS64 P0, [R0+URZ], R3 ;  /* 0x00000003000085a7 */ /* 0x000ea400080010ff */
[----:B--2---:R-:W-:Y:S05]  /*b0d0*/  @!P0 BRA `(.L_x_195) ;  /* 0xfffffffc00f08947 */ /* 0x004fea000383ffff */
[----:B------:R-:W-:Y:S05]  /*b0e0*/  BRA `(.L_x_196) ;  /* 0xffffff7800fc7947 */ /* 0x000fea000383ffff */
.L_x_50:
[----:B--2---:R2:W3:Y:S02]  /*b0f0*/  SYNCS.PHASECHK.TRANS64.TRYWAIT P0, [R2+URZ+0xf0], R4 ;  /* 0x0000f004020075a7 */ /* 0x0044e400080011ff */
[----:B---3--:R-:W-:Y:S05]  /*b100*/  @!P0 NANOSLEEP.SYNCS 0x989680 ;  /* 0x009896800000895d */ /* 0x008fea0003900000 */
[----:B------:R-:W3:Y:S02]  /*b110*/  @!P0 SYNCS.PHASECHK.TRANS64 P0, [R2+URZ+0xf0], R4 ;  /* 0x0000f004020085a7 */ /* 0x000ee400080010ff */
[----:B---3--:R-:W-:Y:S05]  /*b120*/  @!P0 BRA `(.L_x_50) ;  /* 0xfffffffc00f08947 */ /* 0x008fea000383ffff */
[----:B------:R-:W-:Y:S05]  /*b130*/  BRA `(.L_x_197) ;  /* 0xffffff7c00587947 */ /* 0x000fea000383ffff */
.L_x_51:
[----:B------:R-:W-:-:S07]  /*b140*/  MOV R2, UR4 ;  /* 0x0000000400027c02 */ /* 0x000fce0008000f00 */
.L_x_198:
[----:B--2---:R2:W3:Y:S02]  /*b150*/  SYNCS.PHASECHK.TRANS64.TRYWAIT P0, [R2+URZ+0xa0], R5 ;  /* 0x0000a005020075a7 */ /* 0x0044e400080011ff */
[----:B---3--:R-:W-:Y:S05]  /*b160*/  @!P0 NANOSLEEP.SYNCS 0x989680 ;  /* 0x009896800000895d */ /* 0x008fea0003900000 */
[----:B------:R-:W3:Y:S02]  /*b170*/  @!P0 SYNCS.PHASECHK.TRANS64 P0, [R2+URZ+0xa0], R5 ;  /* 0x0000a005020085a7 */ /* 0x000ee400080010ff */
[----:B---3--:R-:W-:Y:S05]  /*b180*/  @!P0 BRA `(.L_x_198) ;  /* 0xfffffffc00f08947 */ /* 0x008fea000383ffff */
[----:B------:R-:W-:Y:S05]  /*b190*/  BRA `(.L_x_199) ;  /* 0xffffff7c00687947 */ /* 0x000fea000383ffff */
.L_x_52:
[----:B--2---:R2:W3:Y:S02]  /*b1a0*/  SYNCS.PHASECHK.TRANS64.TRYWAIT P1, [R2+URZ+0x90], R4 ;  /* 0x00009004020075a7 */ /* 0x0044e400080211ff */
[----:B---3--:R-:W-:Y:S05]  /*b1b0*/  @!P1 NANOSLEEP.SYNCS 0x989680 ;  /* 0x009896800000995d */ /* 0x008fea0003900000 */
[----:B------:R-:W3:Y:S02]  /*b1c0*/  @!P1 SYNCS.PHASECHK.TRANS64 P1, [R2+URZ+0x90], R4 ;  /* 0x00009004020095a7 */ /* 0x000ee400080210ff */
[----:B---3--:R-:W-:Y:S05]  /*b1d0*/  @!P1 BRA `(.L_x_52) ;  /* 0xfffffffc00f09947 */ /* 0x008fea000383ffff */
[----:B------:R-:W-:Y:S05]  /*b1e0*/  BRA `(.L_x_200) ;  /* 0xffffff7c00987947 */ /* 0x000fea000383ffff */
.L_x_55:
[----:B------:R-:W-:-:S07]  /*b1f0*/  MOV R0, UR4 ;  /* 0x0000000400007c02 */ /* 0x000fce0008000f00 */
.L_x_201:
[----:B--2---:R2:W3:Y:S02]  /*b200*/  SYNCS.PHASECHK.TRANS64.TRYWAIT P0, [R0+URZ+0xa0], R2 ;  /* 0x0000a002000075a7 */ /* 0x0044e400080011ff */
[----:B---3--:R-:W-:Y:S05]  /*b210*/  @!P0 NANOSLEEP.SYNCS 0x989680 ;  /* 0x009896800000895d */ /* 0x008fea0003900000 */
[----:B------:R-:W3:Y:S02]  /*b220*/  @!P0 SYNCS.PHASECHK.TRANS64 P0, [R0+URZ+0xa0], R2 ;  /* 0x0000a002000085a7 */ /* 0x000ee400080010ff */
[----:B---3--:R-:W-:Y:S05]  /*b230*/  @!P0 BRA `(.L_x_201) ;  /* 0xfffffffc00f08947 */ /* 0x008fea000383ffff */
[----:B------:R-:W-:Y:S05]  /*b240*/  BRA `(.L_x_54) ;  /* 0xffffff7c00ec7947 */ /* 0x000fea000383ffff */
.L_x_64:
[----:B--2---:R-:W-:-:S04]  /*b250*/  MOV R5, UR5 ;  /* 0x0000000500057c02 */ /* 0x004fc80008000f00 */
[----:B------:R2:W3:Y:S03]  /*b260*/  SYNCS.PHASECHK.TRANS64.TRYWAIT P0, [R5+URZ+0x8], R6 ;  /* 0x00000806050075a7 */ /* 0x0004e600080011ff */
[----:B---3--:R-:W-:Y:S05]  /*b270*/  @!P0 NANOSLEEP.SYNCS 0x989680 ;  /* 0x009896800000895d */ /* 0x008fea0003900000 */
[----:B------:R-:W3:Y:S02]  /*b280*/  @!P0 SYNCS.PHASECHK.TRANS64 P0, [R5+URZ+0x8], R6 ;  /* 0x00000806050085a7 */ /* 0x000ee400080010ff */
[----:B---3--:R-:W-:Y:S05]  /*b290*/  @!P0 BRA `(.L_x_64) ;  /* 0xfffffffc00ec8947 */ /* 0x008fea000383ffff */
[----:B------:R-:W-:Y:S05]  /*b2a0*/  BRA `(.L_x_63) ;  /* 0xffffff8000a07947 */ /* 0x000fea000383ffff */
.L_x_66:
[----:B------:R-:W-:Y:S01]  /*b2b0*/  BSSY B0, `(.L_x_202) ;  /* 0x0000006000007945 */ /* 0x000fe20003800000 */
[----:B------:R-:W-:-:S07]  /*b2c0*/  MOV R15, 0xffffffff ;  /* 0xffffffff000f7802 */ /* 0x000fce0000000f00 */
[----:B-12--5:R-:W-:Y:S05]  /*b2d0*/  WARPSYNC.COLLECTIVE R15, `(.L_x_203) ;  /* 0x000000000f0c7348 */ /* 0x026fea0003c00000 */
[----:B------:R-:W-:Y:S02]  /*b2e0*/  ELECT P6, UR79, PT ;  /* 0x00000000004f782f */ /* 0x000fe400038c0000 */
[----:B------:R-:W-:Y:S01]  /*b2f0*/  MOV R14, UR79 ;  /* 0x0000004f000e7c02 */ /* 0x000fe20008000f00 */
[----:B-12--5:R-:W-:Y:S10]  /*b300*/  ENDCOLLECTIVE ;  /* 0x000000000000791b */ /* 0x026ff40003800000 */
.L_x_203:
[----:B------:R-:W-:Y:S05]  /*b310*/  BSYNC B0 ;  /* 0x0000000000007941 */ /* 0x000fea0003800000 */
.L_x_202:
[----:B------:R-:W-:Y:S01]  /*b320*/  PLOP3.LUT P0, PT, P6, PT, PT, 0x80, 0x8 ;  /* 0x000000000008781c */ /* 0x000fe2000370f070 */
[----:B------:R-:W-:-:S12]  /*b330*/  BRA `(.L_x_204) ;  /* 0xffffff8000cc7947 */ /* 0x000fd8000383ffff */
.L_x_68:
[----:B--2---:R-:W-:-:S04]  /*b340*/  MOV R0, UR5 ;  /* 0x0000000500007c02 */ /* 0x004fc80008000f00 */
[----:B------:R2:W3:Y:S03]  /*b350*/  SYNCS.PHASECHK.TRANS64.TRYWAIT P0, [R0+URZ+0x8], R4 ;  /* 0x00000804000075a7 */ /* 0x0004e600080011ff */
[----:B---3--:R-:W-:Y:S05]  /*b360*/  @!P0 NANOSLEEP.SYNCS 0x989680 ;  /* 0x009896800000895d */ /* 0x008fea0003900000 */
[----:B------:R-:W3:Y:S02]  /*b370*/  @!P0 SYNCS.PHASECHK.TRANS64 P0, [R0+URZ+0x8], R4 ;  /* 0x00000804000085a7 */ /* 0x000ee400080010ff */
[----:B---3--:R-:W-:Y:S05]  /*b380*/  @!P0 BRA `(.L_x_68) ;  /* 0xfffffffc00ec8947 */ /* 0x008fea000383ffff */
[----:B------:R-:W-:Y:S05]  /*b390*/  BRA `(.L_x_67) ;  /* 0xffffff8000d07947 */ /* 0x000fea000383ffff */
.L_x_69:
[----:B-1----:R1:W2:Y:S02]  /*b3a0*/  SYNCS.PHASECHK.TRANS64.TRYWAIT P0, [R0+URZ+0x90], R4 ;  /* 0x00009004000075a7 */ /* 0x0022a400080011ff */
[----:B--2---:R-:W-:Y:S05]  /*b3b0*/  @!P0 NANOSLEEP.SYNCS 0x989680 ;  /* 0x009896800000895d */ /* 0x004fea0003900000 */
[----:B------:R-:W2:Y:S02]  /*b3c0*/  @!P0 SYNCS.PHASECHK.TRANS64 P0, [R0+URZ+0x90], R4 ;  /* 0x00009004000085a7 */ /* 0x000ea400080010ff */
[----:B--2---:R-:W-:Y:S05]  /*b3d0*/  @!P0 BRA `(.L_x_69) ;  /* 0xfffffffc00f08947 */ /* 0x004fea000383ffff */
[----:B------:R-:W-:Y:S05]  /*b3e0*/  BRA `(.L_x_205) ;  /* 0xffffff8400dc7947 */ /* 0x000fea000383ffff */
.L_x_71:
[----:B------:R-:W-:-:S07]  /*b3f0*/  MOV R0, UR46 ;  /* 0x0000002e00007c02 */ /* 0x000fce0008000f00 */
.L_x_206:
[----:B-1----:R1:W2:Y:S02]  /*b400*/  SYNCS.PHASECHK.TRANS64.TRYWAIT P0, [R0+URZ+0xd0], R4 ;  /* 0x0000d004000075a7 */ /* 0x0022a400080011ff */
[----:B--2---:R-:W-:Y:S05]  /*b410*/  @!P0 NANOSLEEP.SYNCS 0x989680 ;  /* 0x009896800000895d */ /* 0x004fea0003900000 */
[----:B------:R-:W2:Y:S02]  /*b420*/  @!P0 SYNCS.PHASECHK.TRANS64 P0, [R0+URZ+0xd0], R4 ;  /* 0x0000d004000085a7 */ /* 0x000ea400080010ff */
[----:B--2---:R-:W-:Y:S05]  /*b430*/  @!P0 BRA `(.L_x_206) ;  /* 0xfffffffc00f08947 */ /* 0x004fea000383ffff */
[----:B------:R-:W-:Y:S05]  /*b440*/  BRA `(.L_x_207) ;  /* 0xffffff8800287947 */ /* 0x000fea000383ffff */
.L_x_74:
[----:B------:R-:W-:Y:S07]  /*b450*/  MOV R0, UR7 ;  /* 0x0000000700007c02 */ /* 0x000fee0008000f00 */
.L_x_208:
[----:B-1----:R1:W2:Y:S02]  /*b460*/  SYNCS.PHASECHK.TRANS64.TRYWAIT P0, [R0+URZ], R4 ;  /* 0x00000004000075a7 */ /* 0x0022a400080011ff */
[----:B--2---:R-:W-:Y:S05]  /*b470*/  @!P0 NANOSLEEP.SYNCS 0x989680 ;  /* 0x009896800000895d */ /* 0x004fea0003900000 */
[----:B------:R-:W2:Y:S02]  /*b480*/  @!P0 SYNCS.PHASECHK.TRANS64 P0, [R0+URZ], R4 ;  /* 0x00000004000085a7 */ /* 0x000ea400080010ff */
[----:B--2---:R-:W-:Y:S05]  /*b490*/  @!P0 BRA `(.L_x_208) ;  /* 0xfffffffc00f08947 */ /* 0x004fea000383ffff */
[----:B------:R-:W-:Y:S05]  /*b4a0*/  BRA `(.L_x_73) ;  /* 0xffffff88003c7947 */ /* 0x000fea000383ffff */
.L_x_78:
[----:B-1----:R-:W-:-:S07]  /*b4b0*/  MOV R0, UR4 ;  /* 0x0000000400007c02 */ /* 0x002fce0008000f00 */
.L_x_209:
[----:B-1----:R1:W2:Y:S02]  /*b4c0*/  SYNCS.PHASECHK.TRANS64.TRYWAIT P0, [R0+URZ], R2 ;  /* 0x00000002000075a7 */ /* 0x0022a400080011ff */
[----:B--2---:R-:W-:Y:S05]  /*b4d0*/  @!P0 NANOSLEEP.SYNCS 0x989680 ;  /* 0x009896800000895d */ /* 0x004fea0003900000 */
[----:B------:R-:W2:Y:S02]  /*b4e0*/  @!P0 SYNCS.PHASECHK.TRANS64 P0, [R0+URZ], R2 ;  /* 0x00000002000085a7 */ /* 0x000ea400080010ff */
[----:B--2---:R-:W-:Y:S05]  /*b4f0*/  @!P0 BRA `(.L_x_209) ;  /* 0xfffffffc00f08947 */ /* 0x004fea000383ffff */
[----:B------:R-:W-:Y:S05]  /*b500*/  BRA `(.L_x_210) ;  /* 0xffffff8c00807947 */ /* 0x000fea000383ffff */
.L_x_79:
[----:B------:R-:W-:-:S07]  /*b510*/  MOV R0, UR5 ;  /* 0x0000000500007c02 */ /* 0x000fce0008000f00 */
.L_x_211:
[----:B-1----:R1:W2:Y:S02]  /*b520*/  SYNCS.PHASECHK.TRANS64.TRYWAIT P0, [R0+URZ], R3 ;  /* 0x00000003000075a7 */ /* 0x0022a400080011ff */
[----:B--2---:R-:W-:Y:S05]  /*b530*/  @!P0 NANOSLEEP.SYNCS 0x989680 ;  /* 0x009896800000895d */ /* 0x004fea0003900000 */
[----:B------:R-:W2:Y:S02]  /*b540*/  @!P0 SYNCS.PHASECHK.TRANS64 P0, [R0+URZ], R3 ;  /* 0x00000003000085a7 */ /* 0x000ea400080010ff */
[----:B--2---:R-:W-:Y:S05]  /*b550*/  @!P0 BRA `(.L_x_211) ;  /* 0xfffffffc00f08947 */ /* 0x004fea000383ffff */
[----:B------:R-:W-:Y:S05]  /*b560*/  BRA `(.L_x_212) ;  /* 0xffffff8c008c7947 */ /* 0x000fea000383ffff */
.L_x_80:
[----:B------:R-:W-:-:S07]  /*b570*/  MOV R0, UR5 ;  /* 0x0000000500007c02 */ /* 0x000fce0008000f00 */
.L_x_213:
[----:B-1----:R1:W2:Y:S02]  /*b580*/  SYNCS.PHASECHK.TRANS64.TRYWAIT P0, [R0+URZ], R3 ;  /* 0x00000003000075a7 */ /* 0x0022a400080011ff */
[----:B--2---:R-:W-:Y:S05]  /*b590*/  @!P0 NANOSLEEP.SYNCS 0x989680 ;  /* 0x009896800000895d */ /* 0x004fea0003900000 */
[----:B------:R-:W2:Y:S02]  /*b5a0*/  @!P0 SYNCS.PHASECHK.TRANS64 P0, [R0+URZ], R3 ;  /* 0x00000003000085a7 */ /* 0x000ea400080010ff */
[----:B--2---:R-:W-:Y:S05]  /*b5b0*/  @!P0 BRA `(.L_x_213) ;  /* 0xfffffffc00f08947 */ /* 0x004fea000383ffff */
[----:B------:R-:W-:Y:S05]  /*b5c0*/  BRA `(.L_x_214) ;  /* 0xffffff8c00987947 */ /* 0x000fea000383ffff */
.L_x_83:
[----:B------:R-:W-:-:S07]  /*b5d0*/  MOV R0, UR41 ;  /* 0x0000002900007c02 */ /* 0x000fce0008000f00 */
.L_x_215:
[----:B-1----:R1:W2:Y:S02]  /*b5e0*/  SYNCS.PHASECHK.TRANS64.TRYWAIT P1, [R0+URZ+0x110], R2 ;  /* 0x00011002000075a7 */ /* 0x0022a400080211ff */
[----:B--2---:R-:W-:Y:S05]  /*b5f0*/  @!P1 NANOSLEEP.SYNCS 0x989680 ;  /* 0x009896800000995d */ /* 0x004fea0003900000 */
[----:B------:R-:W2:Y:S02]  /*b600*/  @!P1 SYNCS.PHASECHK.TRANS64 P1, [R0+URZ+0x110], R2 ;  /* 0x00011002000095a7 */ /* 0x000ea400080210ff */
[----:B--2---:R-:W-:Y:S05]  /*b610*/  @!P1 BRA `(.L_x_215) ;  /* 0xfffffffc00f09947 */ /* 0x004fea000383ffff */
[----:B------:R-:W-:Y:S05]  /*b620*/  BRA `(.L_x_216) ;  /* 0xffffff8c00e47947 */ /* 0x000fea000383ffff */
.L_x_88:
[----:B---3--:R3:W4:Y:S02]  /*b630*/  SYNCS.PHASECHK.TRANS64.TRYWAIT P0, [R12+URZ+0x90], R0 ;  /* 0x000090000c0075a7 */ /* 0x00872400080011ff */
[----:B----4-:R-:W-:Y:S05]  /*b640*/  @!P0 NANOSLEEP.SYNCS 0x989680 ;  /* 0x009896800000895d */ /* 0x010fea0003900000 */
[----:B------:R-:W4:Y:S02]  /*b650*/  @!P0 SYNCS.PHASECHK.TRANS64 P0, [R12+URZ+0x90], R0 ;  /* 0x000090000c0085a7 */ /* 0x000f2400080010ff */
[----:B----4-:R-:W-:Y:S05]  /*b660*/  @!P0 BRA `(.L_x_88) ;  /* 0xfffffffc00f08947 */ /* 0x010fea000383ffff */
[----:B------:R-:W-:Y:S05]  /*b670*/  BRA `(.L_x_217) ;  /* 0xffffff9400047947 */ /* 0x000fea000383ffff */
.L_x_91:
[----:B-1----:R-:W-:Y:S07]  /*b680*/  MOV R0, UR21 ;  /* 0x0000001500007c02 */ /* 0x002fee0008000f00 */
.L_x_218:
[----:B-1----:R1:W3:Y:S02]  /*b690*/  SYNCS.PHASECHK.TRANS64.TRYWAIT P2, [R0+URZ+0x88], R6 ;  /* 0x00008806000075a7 */ /* 0x0022e400080411ff */
[----:B---3--:R-:W-:Y:S05]  /*b6a0*/  @!P2 NANOSLEEP.SYNCS 0x989680 ;  /* 0x009896800000a95d */ /* 0x008fea0003900000 */
[----:B------:R-:W3:Y:S02]  /*b6b0*/  @!P2 SYNCS.PHASECHK.TRANS64 P2, [R0+URZ+0x88], R6 ;  /* 0x000088060000a5a7 */ /* 0x000ee400080410ff */
[----:B---3--:R-:W-:Y:S05]  /*b6c0*/  @!P2 BRA `(.L_x_218) ;  /* 0xfffffffc00f0a947 */ /* 0x008fea000383ffff */
[----:B------:R-:W-:Y:S05]  /*b6d0*/  BRA `(.L_x_90) ;  /* 0xffffff9800707947 */ /* 0x000fea000383ffff */
.L_x_94:
[----:B------:R-:W-:Y:S07]  /*b6e0*/  MOV R0, UR21 ;  /* 0x0000001500007c02 */ /* 0x000fee0008000f00 */
.L_x_219:
[----:B-1----:R1:W3:Y:S02]  /*b6f0*/  SYNCS.PHASECHK.TRANS64.TRYWAIT P0, [R0+URZ+0x60], R10 ;  /* 0x0000600a000075a7 */ /* 0x0022e400080011ff */
[----:B---3--:R-:W-:Y:S05]  /*b700*/  @!P0 NANOSLEEP.SYNCS 0x989680 ;  /* 0x009896800000895d */ /* 0x008fea0003900000 */
[----:B------:R-:W3:Y:S02]  /*b710*/  @!P0 SYNCS.PHASECHK.TRANS64 P0, [R0+URZ+0x60], R10 ;  /* 0x0000600a000085a7 */ /* 0x000ee400080010ff */
[----:B---3--:R-:W-:Y:S05]  /*b720*/  @!P0 BRA `(.L_x_219) ;  /* 0xfffffffc00f08947 */ /* 0x008fea000383ffff */
[----:B------:R-:W-:Y:S05]  /*b730*/  BRA `(.L_x_220) ;  /* 0xffffff9800cc7947 */ /* 0x000fea000383ffff */
.L_x_95:
[----:B------:R-:W-:Y:S07]  /*b740*/  MOV R0, UR21 ;  /* 0x0000001500007c02 */ /* 0x000fee0008000f00 */
.L_x_221:
[----:B-1----:R1:W3:Y:S02]  /*b750*/  SYNCS.PHASECHK.TRANS64.TRYWAIT P0, [R0+URZ+0x68], R10 ;  /* 0x0000680a000075a7 */ /* 0x0022e400080011ff */
[----:B---3--:R-:W-:Y:S05]  /*b760*/  @!P0 NANOSLEEP.SYNCS 0x989680 ;  /* 0x009896800000895d */ /* 0x008fea0003900000 */
[----:B------:R-:W3:Y:S02]  /*b770*/  @!P0 SYNCS.PHASECHK.TRANS64 P0, [R0+URZ+0x68], R10 ;  /* 0x0000680a000085a7 */ /* 0x000ee400080010ff */
[----:B---3--:R-:W-:Y:S05]  /*b780*/  @!P0 BRA `(.L_x_221) ;  /* 0xfffffffc00f08947 */ /* 0x008fea000383ffff */
[----:B------:R-:W-:Y:S05]  /*b790*/  BRA `(.L_x_222) ;  /* 0xffffff9c00087947 */ /* 0x000fea000383ffff */
.L_x_96:
[----:B------:R-:W-:Y:S07]  /*b7a0*/  MOV R0, UR21 ;  /* 0x0000001500007c02 */ /* 0x000fee0008000f00 */
.L_x_223:
[----:B-1----:R1:W3:Y:S02]  /*b7b0*/  SYNCS.PHASECHK.TRANS64.TRYWAIT P0, [R0+URZ+0x70], R10 ;  /* 0x0000700a000075a7 */ /* 0x0022e400080011ff */
[----:B---3--:R-:W-:Y:S05]  /*b7c0*/  @!P0 NANOSLEEP.SYNCS 0x989680 ;  /* 0x009896800000895d */ /* 0x008fea0003900000 */
[----:B------:R-:W3:Y:S02]  /*b7d0*/  @!P0 SYNCS.PHASECHK.TRANS64 P0, [R0+URZ+0x70], R10 ;  /* 0x0000700a000085a7 */ /* 0x000ee400080010ff */
[----:B---3--:R-:W-:Y:S05]  /*b7e0*/  @!P0 BRA `(.L_x_223) ;  /* 0xfffffffc00f08947 */ /* 0x008fea000383ffff */
[----:B------:R-:W-:Y:S05]  /*b7f0*/  BRA `(.L_x_224) ;  /* 0xffffff9c00487947 */ /* 0x000fea000383ffff */
.L_x_97:
[----:B------:R-:W-:Y:S07]  /*b800*/  MOV R0, UR21 ;  /* 0x0000001500007c02 */ /* 0x000fee0008000f00 */
.L_x_225:
[----:B-1----:R1:W3:Y:S02]  /*b810*/  SYNCS.PHASECHK.TRANS64.TRYWAIT P0, [R0+URZ+0x78], R10 ;  /* 0x0000780a000075a7 */ /* 0x0022e400080011ff */
[----:B---3--:R-:W-:Y:S05]  /*b820*/  @!P0 NANOSLEEP.SYNCS 0x989680 ;  /* 0x009896800000895d */ /* 0x008fea0003900000 */
[----:B------:R-:W3:Y:S02]  /*b830*/  @!P0 SYNCS.PHASECHK.TRANS64 P0, [R0+URZ+0x78], R10 ;  /* 0x0000780a000085a7 */ /* 0x000ee400080010ff */
[----:B---3--:R-:W-:Y:S05]  /*b840*/  @!P0 BRA `(.L_x_225) ;  /* 0xfffffffc00f08947 */ /* 0x008fea000383ffff */
[----:B------:R-:W-:Y:S05]  /*b850*/  BRA `(.L_x_226) ;  /* 0xffffff9c008c7947 */ /* 0x000fea000383ffff */
.L_x_98:
[----:B------:R-:W-:Y:S07]  /*b860*/  MOV R0, UR21 ;  /* 0x0000001500007c02 */ /* 0x000fee0008000f00 */
.L_x_227:
[----:B-1----:R1:W3:Y:S02]  /*b870*/  SYNCS.PHASECHK.TRANS64.TRYWAIT P0, [R0+URZ+0x60], R9 ;  /* 0x00006009000075a7 */ /* 0x0022e400080011ff */
[----:B---3--:R-:W-:Y:S05]  /*b880*/  @!P0 NANOSLEEP.SYNCS 0x989680 ;  /* 0x009896800000895d */ /* 0x008fea0003900000 */
[----:B------:R-:W3:Y:S02]  /*b890*/  @!P0 SYNCS.PHASECHK.TRANS64 P0, [R0+URZ+0x60], R9 ;  /* 0x00006009000085a7 */ /* 0x000ee400080010ff */
[----:B---3--:R-:W-:Y:S05]  /*b8a0*/  @!P0 BRA `(.L_x_227) ;  /* 0xfffffffc00f08947 */ /* 0x008fea000383ffff */
[----:B------:R-:W-:Y:S05]  /*b8b0*/  BRA `(.L_x_228) ;  /* 0xffffff9c00d47947 */ /* 0x000fea000383ffff */
.L_x_99:
[----:B------:R-:W-:Y:S07]  /*b8c0*/  MOV R0, UR21 ;  /* 0x0000001500007c02 */ /* 0x000fee0008000f00 */
.L_x_229:
[----:B-1----:R1:W3:Y:S02]  /*b8d0*/  SYNCS.PHASECHK.TRANS64.TRYWAIT P0, [R0+URZ+0x68], R9 ;  /* 0x00006809000075a7 */ /* 0x0022e400080011ff */
[----:B---3--:R-:W-:Y:S05]  /*b8e0*/  @!P0 NANOSLEEP.SYNCS 0x989680 ;  /* 0x009896800000895d */ /* 0x008fea0003900000 */
[----:B------:R-:W3:Y:S02]  /*b8f0*/  @!P0 SYNCS.PHASECHK.TRANS64 P0, [R0+URZ+0x68], R9 ;  /* 0x00006809000085a7 */ /* 0x000ee400080010ff */
[----:B---3--:R-:W-:Y:S05]  /*b900*/  @!P0 BRA `(.L_x_229) ;  /* 0xfffffffc00f08947 */ /* 0x008fea000383ffff */
[----:B------:R-:W-:Y:S05]  /*b910*/  BRA `(.L_x_230) ;  /* 0xffffffa0001c7947 */ /* 0x000fea000383ffff */
.L_x_100:
[----:B------:R-:W-:Y:S07]  /*b920*/  MOV R0, UR21 ;  /* 0x0000001500007c02 */ /* 0x000fee0008000f00 */
.L_x_231:
[----:B-1----:R1:W3:Y:S02]  /*b930*/  SYNCS.PHASECHK.TRANS64.TRYWAIT P0, [R0+URZ+0x70], R9 ;  /* 0x00007009000075a7 */ /* 0x0022e400080011ff */
[----:B---3--:R-:W-:Y:S05]  /*b940*/  @!P0 NANOSLEEP.SYNCS 0x989680 ;  /* 0x009896800000895d */ /* 0x008fea0003900000 */
[----:B------:R-:W3:Y:S02]  /*b950*/  @!P0 SYNCS.PHASECHK.TRANS64 P0, [R0+URZ+0x70], R9 ;  /* 0x00007009000085a7 */ /* 0x000ee400080010ff */
[----:B---3--:R-:W-:Y:S05]  /*b960*/  @!P0 BRA `(.L_x_231) ;  /* 0xfffffffc00f08947 */ /* 0x008fea000383ffff */
[----:B------:R-:W-:Y:S05]  /*b970*/  BRA `(.L_x_232) ;  /* 0xffffffa000647947 */ /* 0x000fea000383ffff */
.L_x_101:
[----:B------:R-:W-:Y:S07]  /*b980*/  MOV R0, UR21 ;  /* 0x0000001500007c02 */ /* 0x000fee0008000f00 */
.L_x_233:
[----:B-1----:R1:W3:Y:S02]  /*b990*/  SYNCS.PHASECHK.TRANS64.TRYWAIT P0, [R0+URZ+0x78], R9 ;  /* 0x00007809000075a7 */ /* 0x0022e400080011ff */
[----:B---3--:R-:W-:Y:S05]  /*b9a0*/  @!P0 NANOSLEEP.SYNCS 0x989680 ;  /* 0x009896800000895d */ /* 0x008fea0003900000 */
[----:B------:R-:W3:Y:S02]  /*b9b0*/  @!P0 SYNCS.PHASECHK.TRANS64 P0, [R0+URZ+0x78], R9 ;  /* 0x00007809000085a7 */ /* 0x000ee400080010ff */
[----:B---3--:R-:W-:Y:S05]  /*b9c0*/  @!P0 BRA `(.L_x_233) ;  /* 0xfffffffc00f08947 */ /* 0x008fea000383ffff */
[----:B------:R-:W-:Y:S05]  /*b9d0*/  BRA `(.L_x_234) ;  /* 0xffffffa000a87947 */ /* 0x000fea000383ffff */
.L_x_103:
[----:B------:R-:W-:-:S07]  /*b9e0*/  MOV R0, UR21 ;  /* 0x0000001500007c02 */ /* 0x000fce0008000f00 */
.L_x_235:
[----:B-1----:R1:W4:Y:S02]  /*b9f0*/  SYNCS.PHASECHK.TRANS64.TRYWAIT P0, [R0+URZ+0x60], R10 ;  /* 0x0000600a000075a7 */ /* 0x00232400080011ff */
[----:B----4-:R-:W-:Y:S05]  /*ba00*/  @!P0 NANOSLEEP.SYNCS 0x989680 ;  /* 0x009896800000895d */ /* 0x010fea0003900000 */
[----:B------:R-:W4:Y:S02]  /*ba10*/  @!P0 SYNCS.PHASECHK.TRANS64 P0, [R0+URZ+0x60], R10 ;  /* 0x0000600a000085a7 */ /* 0x000f2400080010ff */
[----:B----4-:R-:W-:Y:S05]  /*ba20*/  @!P0 BRA `(.L_x_235) ;  /* 0xfffffffc00f08947 */ /* 0x010fea000383ffff */
[----:B------:R-:W-:Y:S05]  /*ba30*/  BRA `(.L_x_236) ;  /* 0xffffffa400187947 */ /* 0x000fea000383ffff */
.L_x_104:
[----:B-1----:R-:W-:-:S07]  /*ba40*/  MOV R0, UR21 ;  /* 0x0000001500007c02 */ /* 0x002fce0008000f00 */
.L_x_237:
[----:B-1----:R1:W4:Y:S02]  /*ba50*/  SYNCS.PHASECHK.TRANS64.TRYWAIT P0, [R0+URZ+0x68], R10 ;  /* 0x0000680a000075a7 */ /* 0x00232400080011ff */
[----:B----4-:R-:W-:Y:S05]  /*ba60*/  @!P0 NANOSLEEP.SYNCS 0x989680 ;  /* 0x009896800000895d */ /* 0x010fea0003900000 */
[----:B------:R-:W4:Y:S02]  /*ba70*/  @!P0 SYNCS.PHASECHK.TRANS64 P0, [R0+URZ+0x68], R10 ;  /* 0x0000680a000085a7 */ /* 0x000f2400080010ff */
[----:B----4-:R-:W-:Y:S05]  /*ba80*/  @!P0 BRA `(.L_x_237) ;  /* 0xfffffffc00f08947 */ /* 0x010fea000383ffff */
[----:B------:R-:W-:Y:S05]  /*ba90*/  BRA `(.L_x_238) ;  /* 0xffffffa400087947 */ /* 0x000fea000383ffff */
.L_x_105:
[----:B------:R-:W-:-:S07]  /*baa0*/  MOV R2, UR21 ;  /* 0x0000001500027c02 */ /* 0x000fce0008000f00 */
.L_x_239:
[----:B-1----:R1:W4:Y:S02]  /*bab0*/  SYNCS.PHASECHK.TRANS64.TRYWAIT P0, [R2+URZ+0x70], R10 ;  /* 0x0000700a020075a7 */ /* 0x00232400080011ff */
[----:B----4-:R-:W-:Y:S05]  /*bac0*/  @!P0 NANOSLEEP.SYNCS 0x989680 ;  /* 0x009896800000895d */ /* 0x010fea0003900000 */
[----:B------:R-:W4:Y:S02]  /*bad0*/  @!P0 SYNCS.PHASECHK.TRANS64 P0, [R2+URZ+0x70], R10 ;  /* 0x0000700a020085a7 */ /* 0x000f2400080010ff */
[----:B----4-:R-:W-:Y:S05]  /*bae0*/  @!P0 BRA `(.L_x_239) ;  /* 0xfffffffc00f08947 */ /* 0x010fea000383ffff */
[----:B------:R-:W-:Y:S05]  /*baf0*/  BRA `(.L_x_240) ;  /* 0xffffffa000fc7947 */ /* 0x000fea000383ffff */
.L_x_107:
[----:B--2---:R2:W3:Y:S02]  /*bb00*/  SYNCS.PHASECHK.TRANS64.TRYWAIT P0, [R0+URZ+0x90], R2 ;  /* 0x00009002000075a7 */ /* 0x0044e400080011ff */
[----:B---3--:R-:W-:Y:S05]  /*bb10*/  @!P0 NANOSLEEP.SYNCS 0x989680 ;  /* 0x009896800000895d */ /* 0x008fea0003900000 */
[----:B------:R-:W3:Y:S02]  /*bb20*/  @!P0 SYNCS.PHASECHK.TRANS64 P0, [R0+URZ+0x90], R2 ;  /* 0x00009002000085a7 */ /* 0x000ee400080010ff */
[----:B---3--:R-:W-:Y:S05]  /*bb30*/  @!P0 BRA `(.L_x_107) ;  /* 0xfffffffc00f08947 */ /* 0x008fea000383ffff */
[----:B------:R-:W-:Y:S05]  /*bb40*/  BRA `(.L_x_241) ;  /* 0xffffffa400bc7947 */ /* 0x000fea000383ffff */
.L_x_118:
[----:B-1----:R-:W-:Y:S04]  /*bb50*/  MOV R2, UR43 ;  /* 0x0000002b00027c02 */ /* 0x002fe80008000f00 */
[----:B------:R1:W2:Y:S03]  /*bb60*/  SYNCS.PHASECHK.TRANS64.TRYWAIT P0, [R2+URZ+0x40], R3 ;  /* 0x00004003020075a7 */ /* 0x0002a600080011ff */
[----:B--2---:R-:W-:Y:S05]  /*bb70*/  @!P0 NANOSLEEP.SYNCS 0x989680 ;  /* 0x009896800000895d */ /* 0x004fea0003900000 */
[----:B------:R-:W2:Y:S02]  /*bb80*/  @!P0 SYNCS.PHASECHK.TRANS64 P0, [R2+URZ+0x40], R3 ;  /* 0x00004003020085a7 */ /* 0x000ea400080010ff */
[----:B--2---:R-:W-:Y:S05]  /*bb90*/  @!P0 BRA `(.L_x_118) ;  /* 0xfffffffc00ec8947 */ /* 0x004fea000383ffff */
[----:B------:R-:W-:Y:S05]  /*bba0*/  BRA `(.L_x_117) ;  /* 0xffffffb400147947 */ /* 0x000fea000383ffff */
.L_x_120:
[----:B-1----:R1:W4:Y:S02]  /*bbb0*/  SYNCS.PHASECHK.TRANS64.TRYWAIT P1, [R73+URZ+0xb0], R0 ;  /* 0x0000b000490075a7 */ /* 0x00232400080211ff */
[----:B----4-:R-:W-:Y:S05]  /*bbc0*/  @!P1 NANOSLEEP.SYNCS 0x989680 ;  /* 0x009896800000995d */ /* 0x010fea0003900000 */
[----:B------:R-:W4:Y:S02]  /*bbd0*/  @!P1 SYNCS.PHASECHK.TRANS64 P1, [R73+URZ+0xb0], R0 ;  /* 0x0000b000490095a7 */ /* 0x000f2400080210ff */
[----:B----4-:R-:W-:Y:S05]  /*bbe0*/  @!P1 BRA `(.L_x_120) ;  /* 0xfffffffc00f09947 */ /* 0x010fea000383ffff */
[----:B------:R-:W-:Y:S05]  /*bbf0*/  BRA `(.L_x_119) ;  /* 0xffffffb4003c7947 */ /* 0x000fea000383ffff */
.L_x_129:
[----:B-1----:R1:W3:Y:S02]  /*bc00*/  SYNCS.PHASECHK.TRANS64.TRYWAIT P0, [R2+URZ+0x40], R0 ;  /* 0x00004000020075a7 */ /* 0x0022e400080011ff */
[----:B---3--:R-:W-:Y:S05]  /*bc10*/  @!P0 NANOSLEEP.SYNCS 0x989680 ;  /* 0x009896800000895d */ /* 0x008fea0003900000 */
[----:B------:R-:W3:Y:S02]  /*bc20*/  @!P0 SYNCS.PHASECHK.TRANS64 P0, [R2+URZ+0x40], R0 ;  /* 0x00004000020085a7 */ /* 0x000ee400080010ff */
[----:B---3--:R-:W-:Y:S05]  /*bc30*/  @!P0 BRA `(.L_x_129) ;  /* 0xfffffffc00f08947 */ /* 0x008fea000383ffff */
[----:B------:R-:W-:Y:S05]  /*bc40*/  BRA `(.L_x_128) ;  /* 0xffffffb800d87947 */ /* 0x000fea000383ffff */
.L_x_137:
[----:B-1----:R1:W3:Y:S02]  /*bc50*/  SYNCS.PHASECHK.TRANS64.TRYWAIT P0, [R0+URZ+0x40], R6 ;  /* 0x00004006000075a7 */ /* 0x0022e400080011ff */
[----:B---3--:R-:W-:Y:S05]  /*bc60*/  @!P0 NANOSLEEP.SYNCS 0x989680 ;  /* 0x009896800000895d */ /* 0x008fea0003900000 */
[----:B------:R-:W3:Y:S02]  /*bc70*/  @!P0 SYNCS.PHASECHK.TRANS64 P0, [R0+URZ+0x40], R6 ;  /* 0x00004006000085a7 */ /* 0x000ee400080010ff */
[----:B---3--:R-:W-:Y:S05]  /*bc80*/  @!P0 BRA `(.L_x_137) ;  /* 0xfffffffc00f08947 */ /* 0x008fea000383ffff */
[----:B------:R-:W-:Y:S05]  /*bc90*/  BRA `(.L_x_136) ;  /* 0xffffffc000987947 */ /* 0x000fea000383ffff */
.L_x_145:
[----:B-1----:R1:W3:Y:S02]  /*bca0*/  SYNCS.PHASECHK.TRANS64.TRYWAIT P0, [R0+URZ+0x40], R6 ;  /* 0x00004006000075a7 */ /* 0x0022e400080011ff */
[----:B---3--:R-:W-:Y:S05]  /*bcb0*/  @!P0 NANOSLEEP.SYNCS 0x989680 ;  /* 0x009896800000895d */ /* 0x008fea0003900000 */
[----:B------:R-:W3:Y:S02]  /*bcc0*/  @!P0 SYNCS.PHASECHK.TRANS64 P0, [R0+URZ+0x40], R6 ;  /* 0x00004006000085a7 */ /* 0x000ee400080010ff */
[----:B---3--:R-:W-:Y:S05]  /*bcd0*/  @!P0 BRA `(.L_x_145) ;  /* 0xfffffffc00f08947 */ /* 0x008fea000383ffff */
[----:B------:R-:W-:Y:S05]  /*bce0*/  BRA `(.L_x_144) ;  /* 0xffffffc8005c7947 */ /* 0x000fea000383ffff */
.L_x_153:
[----:B-1----:R1:W3:Y:S02]  /*bcf0*/  SYNCS.PHASECHK.TRANS64.TRYWAIT P0, [R0+URZ+0x40], R6 ;  /* 0x00004006000075a7 */ /* 0x0022e400080011ff */
[----:B---3--:R-:W-:Y:S05]  /*bd00*/  @!P0 NANOSLEEP.SYNCS 0x989680 ;  /* 0x009896800000895d */ /* 0x008fea0003900000 */
[----:B------:R-:W3:Y:S02]  /*bd10*/  @!P0 SYNCS.PHASECHK.TRANS64 P0, [R0+URZ+0x40], R6 ;  /* 0x00004006000085a7 */ /* 0x000ee400080010ff */
[----:B---3--:R-:W-:Y:S05]  /*bd20*/  @!P0 BRA `(.L_x_153) ;  /* 0xfffffffc00f08947 */ /* 0x008fea000383ffff */
[----:B------:R-:W-:Y:S05]  /*bd30*/  BRA `(.L_x_152) ;  /* 0xffffffd0002c7947 */ /* 0x000fea000383ffff */
.L_x_161:
[----:B-1----:R1:W2:Y:S02]  /*bd40*/  SYNCS.PHASECHK.TRANS64.TRYWAIT P0, [R0+URZ+0x40], R6 ;  /* 0x00004006000075a7 */ /* 0x0022a400080011ff */
[----:B--2---:R-:W-:Y:S05]  /*bd50*/  @!P0 NANOSLEEP.SYNCS 0x989680 ;  /* 0x009896800000895d */ /* 0x004fea0003900000 */
[----:B------:R-:W2:Y:S02]  /*bd60*/  @!P0 SYNCS.PHASECHK.TRANS64 P0, [R0+URZ+0x40], R6 ;  /* 0x00004006000085a7 */ /* 0x000ea400080010ff */
[----:B--2---:R-:W-:Y:S05]  /*bd70*/  @!P0 BRA `(.L_x_161) ;  /* 0xfffffffc00f08947 */ /* 0x004fea000383ffff */
[----:B------:R-:W-:Y:S05]  /*bd80*/  BRA `(.L_x_160) ;  /* 0xffffffd8000c7947 */ /* 0x000fea000383ffff */
.L_x_169:
[----:B-1----:R1:W2:Y:S02]  /*bd90*/  SYNCS.PHASECHK.TRANS64.TRYWAIT P0, [R0+URZ+0x40], R6 ;  /* 0x00004006000075a7 */ /* 0x0022a400080011ff */
[----:B--2---:R-:W-:Y:S05]  /*bda0*/  @!P0 NANOSLEEP.SYNCS 0x989680 ;  /* 0x009896800000895d */ /* 0x004fea0003900000 */
[----:B------:R-:W2:Y:S02]  /*bdb0*/  @!P0 SYNCS.PHASECHK.TRANS64 P0, [R0+URZ+0x40], R6 ;  /* 0x00004006000085a7 */ /* 0x000ea400080010ff */
[----:B--2---:R-:W-:Y:S05]  /*bdc0*/  @!P0 BRA `(.L_x_169) ;  /* 0xfffffffc00f08947 */ /* 0x004fea000383ffff */
[----:B------:R-:W-:Y:S05]  /*bdd0*/  BRA `(.L_x_168) ;  /* 0xffffffdc00e07947 */ /* 0x000fea000383ffff */
.L_x_177:
[----:B-1----:R1:W2:Y:S02]  /*bde0*/  SYNCS.PHASECHK.TRANS64.TRYWAIT P0, [R0+URZ+0x40], R77 ;  /* 0x0000404d000075a7 */ /* 0x0022a400080011ff */
[----:B--2---:R-:W-:Y:S05]  /*bdf0*/  @!P0 NANOSLEEP.SYNCS 0x989680 ;  /* 0x009896800000895d */ /* 0x004fea0003900000 */
[----:B------:R-:W2:Y:S02]  /*be00*/  @!P0 SYNCS.PHASECHK.TRANS64 P0, [R0+URZ+0x40], R77 ;  /* 0x0000404d000085a7 */ /* 0x000ea400080010ff */
[----:B--2---:R-:W-:Y:S05]  /*be10*/  @!P0 BRA `(.L_x_177) ;  /* 0xfffffffc00f08947 */ /* 0x004fea000383ffff */
[----:B------:R-:W-:Y:S05]  /*be20*/  BRA `(.L_x_176) ;  /* 0xffffffe400b47947 */ /* 0x000fea000383ffff */
        .weak           $__internal_0_$__cuda_sm10x_tcgen05_guardrail_trap_col_being_dealloced_not_returned_by_alloc
        .type           $__internal_0_$__cuda_sm10x_tcgen05_guardrail_trap_col_being_dealloced_not_returned_by_alloc,@function
        .size           $__internal_0_$__cuda_sm10x_tcgen05_guardrail_trap_col_being_dealloced_not_returned_by_alloc,($__internal_1_$__cuda_sm10x_tcgen05_guardrail_trap_phase_invalid_during_alloc - $__internal_0_$__cuda_sm10x_tcgen05_guardrail_trap_col_being_dealloced_not_returned_by_alloc)
$__internal_0_$__cuda_sm10x_tcgen05_guardrail_trap_col_being_dealloced_not_returned_by_alloc:
[----:B------:R-:W-:Y:S05]  /*be30*/  BPT.TRAP 0x1 ;  /* 0x000000040000795c */ /* 0x000fea0000300000 */
[----:B------:R-:W-:-:S04]  /*be40*/  HFMA2 R3, -RZ, RZ, 0, 0 ;  /* 0x00000000ff037431 */ /* 0x000fc800000001ff */
[----:B------:R-:W-:Y:S05]  /*be50*/  RET.REL.NODEC R2 `(_ZN7cutlass13device_kernelINS_4gemm6kernel13GemmUniversalIN4cute5tupleIJiiiiEEENS1_10collective13CollectiveMmaINS1_35MainloopSm100TmaUmmaWarpSpecializedILi4ELi2ELi4ENS5_IJNS4_1CILi2EEENSA_ILi4EEENSA_ILi1EEEEEEEENS5_IJNSA_ILi256EEENSA_ILi128EEENSA_ILi64EEEEEEfNS5_IJlSD_lEEEfSK_NS4_8TiledMMAINS4_8MMA_AtomIJNS4_23SM100_MMA_TF32_2x1SM_SSINS_10tfloat32_tESO_fLi256ELi128ELNS4_4UMMA5MajorE0ELSQ_0ELNSP_7ScaleInE0ELSR_0EEEEEENS4_6LayoutINS5_IJSD_SD_SD_EEENS5_IJNSA_ILi0EEESW_SW_EEEEENS5_IJNS4_10UnderscoreESZ_SZ_EEEEENS4_28SM100_TMA_2SM_LOAD_MULTICASTENS4_14ComposedLayoutINS4_7SwizzleILi3ELi4ELi3EEENS4_18smem_ptr_flag_bitsILi32EEENSU_INS5_IJNSA_ILi8EEENSA_ILi32EEEEEENS5_IJS19_SD_EEEEEEEvNS4_8identityENS4_18SM100_TMA_2SM_LOADES1D_vS1E_EENS_8epilogue10collective18CollectiveEpilogueINS1H_23Sm100TmaWarpSpecializedILi4ELi2ELi16ELb1ELb0EEEJNS5_IJSH_SH_SI_EEENS5_IJNSU_ISH_SD_EENSU_INSA_ILi16EEESD_EEEEEfSK_fSK_NS1H_6fusion15FusionCallbacksIS1L_NS1R_17LinearCombinationIffffLNS_15FloatRoundStyleE2EEES1M_S1Q_JEEENS4_5SM1004TMEM4LOAD26SM100_TMEM_LOAD_32dp32b16xENS4_13SM90_TMA_LOADENS13_INS14_ILi2ELi4ELi3EEES17_NSU_INS5_IJS18_S1O_EEENS5_IJS1O_SD_EEEEEEENS4_39AutoVectorizingCopyWithAssumedAlignmentILi128EEENS4_14SM90_TMA_STOREES26_S28_S28_EEEvvEEEEvNT_6ParamsE) ;  /* 0xffffff4002687950 */ /* 0x000fea0003c3ffff */
        .weak           $__internal_1_$__cuda_sm10x_tcgen05_guardrail_trap_phase_invalid_during_alloc
        .type           $__internal_1_$__cuda_sm10x_tcgen05_guardrail_trap_phase_invalid_during_alloc,@function
        .size           $__internal_1_$__cuda_sm10x_tcgen05_guardrail_trap_phase_invalid_during_alloc,($__internal_2_$__cuda_sm10x_tcgen05_guardrail_trap_unallocated_columns_being_dealloced - $__internal_1_$__cuda_sm10x_tcgen05_guardrail_trap_phase_invalid_during_alloc)
$__internal_1_$__cuda_sm10x_tcgen05_guardrail_trap_phase_invalid_during_alloc:
[----:B------:R-:W-:Y:S05]  /*be60*/  BPT.TRAP 0x1 ;  /* 0x000000040000795c */ /* 0x000fea0000300000 */
[----:B------:R-:W-:-:S04]  /*be70*/  MOV R5, 0x0 ;  /* 0x0000000000057802 */ /* 0x000fc80000000f00 */
[----:B------:R-:W-:Y:S05]  /*be80*/  RET.REL.NODEC R4 `(_ZN7cutlass13device_kernelINS_4gemm6kernel13GemmUniversalIN4cute5tupleIJiiiiEEENS1_10collective13CollectiveMmaINS1_35MainloopSm100TmaUmmaWarpSpecializedILi4ELi2ELi4ENS5_IJNS4_1CILi2EEENSA_ILi4EEENSA_ILi1EEEEEEEENS5_IJNSA_ILi256EEENSA_ILi128EEENSA_ILi64EEEEEEfNS5_IJlSD_lEEEfSK_NS4_8TiledMMAINS4_8MMA_AtomIJNS4_23SM100_MMA_TF32_2x1SM_SSINS_10tfloat32_tESO_fLi256ELi128ELNS4_4UMMA5MajorE0ELSQ_0ELNSP_7ScaleInE0ELSR_0EEEEEENS4_6LayoutINS5_IJSD_SD_SD_EEENS5_IJNSA_ILi0EEESW_SW_EEEEENS5_IJNS4_10UnderscoreESZ_SZ_EEEEENS4_28SM100_TMA_2SM_LOAD_MULTICASTENS4_14ComposedLayoutINS4_7SwizzleILi3ELi4ELi3EEENS4_18smem_ptr_flag_bitsILi32EEENSU_INS5_IJNSA_ILi8EEENSA_ILi32EEEEEENS5_IJS19_SD_EEEEEEEvNS4_8identityENS4_18SM100_TMA_2SM_LOADES1D_vS1E_EENS_8epilogue10collective18CollectiveEpilogueINS1H_23Sm100TmaWarpSpecializedILi4ELi2ELi16ELb1ELb0EEEJNS5_IJSH_SH_SI_EEENS5_IJNSU_ISH_SD_EENSU_INSA_ILi16EEESD_EEEEEfSK_fSK_NS1H_6fusion15FusionCallbacksIS1L_NS1R_17LinearCombinationIffffLNS_15FloatRoundStyleE2EEES1M_S1Q_JEEENS4_5SM1004TMEM4LOAD26SM100_TMEM_LOAD_32dp32b16xENS4_13SM90_TMA_LOADENS13_INS14_ILi2ELi4ELi3EEES17_NSU_INS5_IJS18_S1O_EEENS5_IJS1O_SD_EEEEEEENS4_39AutoVectorizingCopyWithAssumedAlignmentILi128EEENS4_14SM90_TMA_STOREES26_S28_S28_EEEvvEEEEvNT_6ParamsE) ;  /* 0xffffff40045c7950 */ /* 0x000fea0003c3ffff */
        .weak           $__internal_2_$__cuda_sm10x_tcgen05_guardrail_trap_unallocated_columns_being_dealloced
        .type           $__internal_2_$__cuda_sm10x_tcgen05_guardrail_trap_unallocated_columns_being_dealloced,@function
        .size           $__internal_2_$__cuda_sm10x_tcgen05_guardrail_trap_unallocated_columns_being_dealloced,(.L_x_243 - $__internal_2_$__cuda_sm10x_tcgen05_guardrail_trap_unallocated_columns_being_dealloced)
$__internal_2_$__cuda_sm10x_tcgen05_guardrail_trap_unallocated_columns_being_dealloced:
[----:B------:R-:W-:Y:S05]  /*be90*/  BPT.TRAP 0x1 ;  /* 0x000000040000795c */ /* 0x000fea0000300000 */
[----:B------:R-:W-:-:S04]  /*bea0*/  HFMA2 R3, -RZ, RZ, 0, 0 ;  /* 0x00000000ff037431 */ /* 0x000fc800000001ff */
[----:B------:R-:W-:Y:S05]  /*beb0*/  RET.REL.NODEC R2 `(_ZN7cutlass13device_kernelINS_4gemm6kernel13GemmUniversalIN4cute5tupleIJiiiiEEENS1_10collective13CollectiveMmaINS1_35MainloopSm100TmaUmmaWarpSpecializedILi4ELi2ELi4ENS5_IJNS4_1CILi2EEENSA_ILi4EEENSA_ILi1EEEEEEEENS5_IJNSA_ILi256EEENSA_ILi128EEENSA_ILi64EEEEEEfNS5_IJlSD_lEEEfSK_NS4_8TiledMMAINS4_8MMA_AtomIJNS4_23SM100_MMA_TF32_2x1SM_SSINS_10tfloat32_tESO_fLi256ELi128ELNS4_4UMMA5MajorE0ELSQ_0ELNSP_7ScaleInE0ELSR_0EEEEEENS4_6LayoutINS5_IJSD_SD_SD_EEENS5_IJNSA_ILi0EEESW_SW_EEEEENS5_IJNS4_10UnderscoreESZ_SZ_EEEEENS4_28SM100_TMA_2SM_LOAD_MULTICASTENS4_14ComposedLayoutINS4_7SwizzleILi3ELi4ELi3EEENS4_18smem_ptr_flag_bitsILi32EEENSU_INS5_IJNSA_ILi8EEENSA_ILi32EEEEEENS5_IJS19_SD_EEEEEEEvNS4_8identityENS4_18SM100_TMA_2SM_LOADES1D_vS1E_EENS_8epilogue10collective18CollectiveEpilogueINS1H_23Sm100TmaWarpSpecializedILi4ELi2ELi16ELb1ELb0EEEJNS5_IJSH_SH_SI_EEENS5_IJNSU_ISH_SD_EENSU_INSA_ILi16EEESD_EEEEEfSK_fSK_NS1H_6fusion15FusionCallbacksIS1L_NS1R_17LinearCombinationIffffLNS_15FloatRoundStyleE2EEES1M_S1Q_JEEENS4_5SM1004TMEM4LOAD26SM100_TMEM_LOAD_32dp32b16xENS4_13SM90_TMA_LOADENS13_INS14_ILi2ELi4ELi3EEES17_NSU_INS5_IJS18_S1O_EEENS5_IJS1O_SD_EEEEEEENS4_39AutoVectorizingCopyWithAssumedAlignmentILi128EEENS4_14SM90_TMA_STOREES26_S28_S28_EEEvvEEEEvNT_6ParamsE) ;  /* 0xffffff4002507950 */ /* 0x000fea0003c3ffff */
.L_x_242:
[----:B------:R-:W-:-:S00]  /*bec0*/  BRA `(.L_x_242) ;  /* 0xfffffffc00fc7947 */ /* 0x000fc0000383ffff */
[----:B------:R-:W-:-:S00]  /*bed0*/  NOP ;  /* 0x0000000000007918 */ /* 0x000fc00000000000 */
        /* <DEDUP_REMOVED lines=10> */
.L_x_243:


//--------------------- .nv.global.init           --------------------------
	.section	.nv.global.init,"aw",@progbits
.nv.global.init:
	.type		$str$27,@object
	.size		$str$27,($str$28 - $str$27)
$str$27:
        /*0000*/ 	.byte	0x28, 0x61, 0x64, 0x64, 0x72, 0x65, 0x73, 0x73, 0x20, 0x26, 0x20, 0x6d, 0x61, 0x73, 0x6b, 0x29
        /*0010*/ 	.byte	0x20, 0x3d, 0x3d, 0x20, 0x30, 0x00
	.type		$str$28,@object
	.size		$str$28,($str$26 - $str$28)
$str$28:
        /*0016*/ 	.byte	0x2f, 0x74, 0x6d, 0x70, 0x2f, 0x63, 0x75, 0x74, 0x6c, 0x61, 0x73, 0x73, 0x5f, 0x73, 0x77, 0x65
        /*0026*/ 	.byte	0x65, 0x70, 0x5f, 0x73, 0x72, 0x63, 0x2f, 0x69, 0x6e, 0x63, 0x6c, 0x75, 0x64, 0x65, 0x2f, 0x63
        /*0036*/ 	.byte	0x75, 0x74, 0x65, 0x2f, 0x70, 0x6f, 0x69, 0x6e, 0x74, 0x65, 0x72, 0x5f, 0x66, 0x6c, 0x61, 0x67
        /*0046*/ 	.byte	0x67, 0x65, 0x64, 0x2e, 0x68, 0x70, 0x70, 0x00
	.type		$str$26,@object
	.size		$str$26,($str$25 - $str$26)
$str$26:
        /*004e*/ 	.byte	0x2f, 0x74, 0x6d, 0x70, 0x2f, 0x63, 0x75, 0x74, 0x6c, 0x61, 0x73, 0x73, 0x5f, 0x73, 0x77, 0x65
        /*005e*/ 	.byte	0x65, 0x70, 0x5f, 0x73, 0x72, 0x63, 0x2f, 0x69, 0x6e, 0x63, 0x6c, 0x75, 0x64, 0x65, 0x2f, 0x63
        /*006e*/ 	.byte	0x75, 0x74, 0x65, 0x2f, 0x61, 0x74, 0x6f, 0x6d, 0x2f, 0x63, 0x6f, 0x70, 0x79, 0x5f, 0x74, 0x72
        /*007e*/ 	.byte	0x61, 0x69, 0x74, 0x73, 0x5f, 0x73, 0x6d, 0x31, 0x30, 0x30, 0x2e, 0x68, 0x70, 0x70, 0x00
	.type		$str$25,@object
	.size		$str$25,(__unnamed_1 - $str$25)
$str$25:
        /*008d*/ 	.byte	0x28, 0x28, 0x75, 0x69, 0x6e, 0x74, 0x33, 0x32, 0x5f, 0x74, 0x28, 0x74, 0x68, 0x72, 0x65, 0x61
        /*009d*/ 	.byte	0x64, 0x49, 0x64, 0x78, 0x2e, 0x78, 0x29, 0x20, 0x2f, 0x20, 0x33, 0x32, 0x29, 0x20, 0x25, 0x20
        /*00ad*/ 	.byte	0x34, 0x29, 0x20, 0x3d, 0x3d, 0x20, 0x28, 0x28, 0x28, 0x74, 0x6d, 0x65, 0x6d, 0x5f, 0x61, 0x64
        /*00bd*/ 	.byte	0x64, 0x72, 0x20, 0x3e, 0x3e, 0x20, 0x31, 0x36, 0x29, 0x20, 0x2f, 0x20, 0x33, 0x32, 0x29, 0x20
        /*00cd*/ 	.byte	0x25, 0x20, 0x34, 0x29, 0x00
	.type		__unnamed_1,@object
	.size		__unnamed_1,(__unnamed_2 - __unnamed_1)
__unnamed_1:
        /*00d2*/ 	.byte	0x61, 0x75, 0x74, 0x6f, 0x20, 0x63, 0x75, 0x74, 0x65, 0x3a, 0x3a, 0x61, 0x73, 0x5f, 0x70, 0x6f
        /* <DEDUP_REMOVED lines=23> */
        /*0252*/ 	.byte	0x43, 0x3c, 0x32, 0x30, 0x34, 0x38, 0x3e, 0x3e, 0x3e, 0x3e, 0x5d, 0x00
	.type		__unnamed_2,@object
	.size		__unnamed_2,(.L_2 - __unnamed_2)
__unnamed_2:
        /* <DEDUP_REMOVED lines=42> */
        /*04fe*/ 	.byte	0x3e, 0x5d, 0x00
.L_2:


//--------------------- .nv.shared._ZN7cutlass13device_kernelINS_4gemm6kernel13GemmUniversalIN4cute5tupleIJiiiiEEENS1_10collective13CollectiveMmaINS1_35MainloopSm100TmaUmmaWarpSpecializedILi4ELi2ELi4ENS5_IJNS4_1CILi2EEENSA_ILi4EEENSA_ILi1EEEEEEEENS5_IJNSA_ILi256EEENSA_ILi128EEENSA_ILi64EEEEEEfNS5_IJlSD_lEEEfSK_NS4_8TiledMMAINS4_8MMA_AtomIJNS4_23SM100_MMA_TF32_2x1SM_SSINS_10tfloat32_tESO_fLi256ELi128ELNS4_4UMMA5MajorE0ELSQ_0ELNSP_7ScaleInE0ELSR_0EEEEEENS4_6LayoutINS5_IJSD_SD_SD_EEENS5_IJNSA_ILi0EEESW_SW_EEEEENS5_IJNS4_10UnderscoreESZ_SZ_EEEEENS4_28SM100_TMA_2SM_LOAD_MULTICASTENS4_14ComposedLayoutINS4_7SwizzleILi3ELi4ELi3EEENS4_18smem_ptr_flag_bitsILi32EEENSU_INS5_IJNSA_ILi8EEENSA_ILi32EEEEEENS5_IJS19_SD_EEEEEEEvNS4_8identityENS4_18SM100_TMA_2SM_LOADES1D_vS1E_EENS_8epilogue10collective18CollectiveEpilogueINS1H_23Sm100TmaWarpSpecializedILi4ELi2ELi16ELb1ELb0EEEJNS5_IJSH_SH_SI_EEENS5_IJNSU_ISH_SD_EENSU_INSA_ILi16EEESD_EEEEEfSK_fSK_NS1H_6fusion15FusionCallbacksIS1L_NS1R_17LinearCombinationIffffLNS_15FloatRoundStyleE2EEES1M_S1Q_JEEENS4_5SM1004TMEM4LOAD26SM100_TMEM_LOAD_32dp32b16xENS4_13SM90_TMA_LOADENS13_INS14_ILi2ELi4ELi3EEES17_NSU_INS5_IJS18_S1O_EEENS5_IJS1O_SD_EEEEEEENS4_39AutoVectorizingCopyWithAssumedAlignmentILi128EEENS4_14SM90_TMA_STOREES26_S28_S28_EEEvvEEEEvNT_6ParamsE --------------------------
	.section	.nv.shared._ZN7cutlass13device_kernelINS_4gemm6kernel13GemmUniversalIN4cute5tupleIJiiiiEEENS1_10collective13CollectiveMmaINS1_35MainloopSm100TmaUmmaWarpSpecializedILi4ELi2ELi4ENS5_IJNS4_1CILi2EEENSA_ILi4EEENSA_ILi1EEEEEEEENS5_IJNSA_ILi256EEENSA_ILi128EEENSA_ILi64EEEEEEfNS5_IJlSD_lEEEfSK_NS4_8TiledMMAINS4_8MMA_AtomIJNS4_23SM100_MMA_TF32_2x1SM_SSINS_10tfloat32_tESO_fLi256ELi128ELNS4_4UMMA5MajorE0ELSQ_0ELNSP_7ScaleInE0ELSR_0EEEEEENS4_6LayoutINS5_IJSD_SD_SD_EEENS5_IJNSA_ILi0EEESW_SW_EEEEENS5_IJNS4_10UnderscoreESZ_SZ_EEEEENS4_28SM100_TMA_2SM_LOAD_MULTICASTENS4_14ComposedLayoutINS4_7SwizzleILi3ELi4ELi3EEENS4_18smem_ptr_flag_bitsILi32EEENSU_INS5_IJNSA_ILi8EEENSA_ILi32EEEEEENS5_IJS19_SD_EEEEEEEvNS4_8identityENS4_18SM100_TMA_2SM_LOADES1D_vS1E_EENS_8epilogue10collective18CollectiveEpilogueINS1H_23Sm100TmaWarpSpecializedILi4ELi2ELi16ELb1ELb0EEEJNS5_IJSH_SH_SI_EEENS5_IJNSU_ISH_SD_EENSU_INSA_ILi16EEESD_EEEEEfSK_fSK_NS1H_6fusion15FusionCallbacksIS1L_NS1R_17LinearCombinationIffffLNS_15FloatRoundStyleE2EEES1M_S1Q_JEEENS4_5SM1004TMEM4LOAD26SM100_TMEM_LOAD_32dp32b16xENS4_13SM90_TMA_LOADENS13_INS14_ILi2ELi4ELi3EEES17_NSU_INS5_IJS18_S1O_EEENS5_IJS1O_SD_EEEEEEENS4_39AutoVectorizingCopyWithAssumedAlignmentILi128EEENS4_14SM90_TMA_STOREES26_S28_S28_EEEvvEEEEvNT_6ParamsE,"aw",@nobits
	.sectionflags	@""
	.align	16
	.zero		1024


//--------------------- .nv.shared.reserved.0     --------------------------
	.section	.nv.shared.reserved.0,"aw",@nobits
	.weak		__nv_reservedSMEM_offset_0_alias
	.size		__nv_reservedSMEM_offset_0_alias, 0, 64
	.other		__nv_reservedSMEM_offset_0_alias,@"STO_CUDA_RESERVED_SHARED STV_DEFAULT"
__nv_reservedSMEM_offset_0_alias:
	.zero		0
.nv.shared.reserved.0:
	.zero		64
	.weak		__nv_reservedSMEM_tcgen05_partition
	.type		__nv_reservedSMEM_tcgen05_partition,@object
	.size		__nv_reservedSMEM_tcgen05_partition,(.L_0 - __nv_reservedSMEM_tcgen05_partition)
__nv_reservedSMEM_tcgen05_partition:
	.zero		32
.L_0:


//--------------------- .nv.global                --------------------------
	.section	.nv.global,"aw",@nobits
.nv.global:
	.type		_ZN40_INTERNAL_a11efcc3_4_k_cu_a7d89b2a_309084cute1_E,@object
	.size		_ZN40_INTERNAL_a11efcc3_4_k_cu_a7d89b2a_309084cute1_E,(_ZN40_INTERNAL_a11efcc3_4_k_cu_a7d89b2a_309084cuda3std3__45__cpo6cbeginE - _ZN40_INTERNAL_a11efcc3_4_k_cu_a7d89b2a_309084cute1_E)
_ZN40_INTERNAL_a11efcc3_4_k_cu_a7d89b2a_309084cute1_E:
	.zero		1
	.type		_ZN40_INTERNAL_a11efcc3_4_k_cu_a7d89b2a_309084cuda3std3__45__cpo6cbeginE,@object
	.size		_ZN40_INTERNAL_a11efcc3_4_k_cu_a7d89b2a_309084cuda3std3__45__cpo6cbeginE,(_ZN40_INTERNAL_a11efcc3_4_k_cu_a7d89b2a_309084cuda3std3__48in_placeE - _ZN40_INTERNAL_a11efcc3_4_k_cu_a7d89b2a_309084cuda3std3__45__cpo6cbeginE)
_ZN40_INTERNAL_a11efcc3_4_k_cu_a7d89b2a_309084cuda3std3__45__cpo6cbeginE:
	.zero		1
	.type		_ZN40_INTERNAL_a11efcc3_4_k_cu_a7d89b2a_309084cuda3std3__48in_placeE,@object
	.size		_ZN40_INTERNAL_a11efcc3_4_k_cu_a7d89b2a_309084cuda3std3__48in_placeE,(_ZN40_INTERNAL_a11efcc3_4_k_cu_a7d89b2a_309084cuda3std6ranges3__45__cpo9iter_moveE - _ZN40_INTERNAL_a11efcc3_4_k_cu_a7d89b2a_309084cuda3std3__48in_placeE)
_ZN40_INTERNAL_a11efcc3_4_k_cu_a7d89b2a_309084cuda3std3__48in_placeE:
	.zero		1
	.type		_ZN40_INTERNAL_a11efcc3_4_k_cu_a7d89b2a_309084cuda3std6ranges3__45__cpo9iter_moveE,@object
	.size		_ZN40_INTERNAL_a11efcc3_4_k_cu_a7d89b2a_309084cuda3std6ranges3__45__cpo9iter_moveE,(_ZN40_INTERNAL_a11efcc3_4_k_cu_a7d89b2a_309084cuda3std3__45__cpo5beginE - _ZN40_INTERNAL_a11efcc3_4_k_cu_a7d89b2a_309084cuda3std6ranges3__45__cpo9iter_moveE)
_ZN40_INTERNAL_a11efcc3_4_k_cu_a7d89b2a_309084cuda3std6ranges3__45__cpo9iter_moveE:
	.zero		1
	.type		_ZN40_INTERNAL_a11efcc3_4_k_cu_a7d89b2a_309084cuda3std3__45__cpo5beginE,@object
	.size		_ZN40_INTERNAL_a11efcc3_4_k_cu_a7d89b2a_309084cuda3std3__45__cpo5beginE,(_ZN40_INTERNAL_a11efcc3_4_k_cu_a7d89b2a_309084cuda3std3__442_GLOBAL__N__a11efcc3_4_k_cu_a7d89b2a_309086ignoreE - _ZN40_INTERNAL_a11efcc3_4_k_cu_a7d89b2a_309084cuda3std3__45__cpo5beginE)
_ZN40_INTERNAL_a11efcc3_4_k_cu_a7d89b2a_309084cuda3std3__45__cpo5beginE:
	.zero		1
	.type		_ZN40_INTERNAL_a11efcc3_4_k_cu_a7d89b2a_309084cuda3std3__442_GLOBAL__N__a11efcc3_4_k_cu_a7d89b2a_309086ignoreE,@object
	.size		_ZN40_INTERNAL_a11efcc3_4_k_cu_a7d89b2a_309084cuda3std3__442_GLOBAL__N__a11efcc3_4_k_cu_a7d89b2a_309086ignoreE,(_ZN40_INTERNAL_a11efcc3_4_k_cu_a7d89b2a_309084cute7productE - _ZN40_INTERNAL_a11efcc3_4_k_cu_a7d89b2a_309084cuda3std3__442_GLOBAL__N__a11efcc3_4_k_cu_a7d89b2a_309086ignoreE)
_ZN40_INTERNAL_a11efcc3_4_k_cu_a7d89b2a_309084cuda3std3__442_GLOBAL__N__a11efcc3_4_k_cu_a7d89b2a_309086ignoreE:
	.zero		1
	.type		_ZN40_INTERNAL_a11efcc3_4_k_cu_a7d89b2a_309084cute7productE,@object
	.size		_ZN40_INTERNAL_a11efcc3_4_k_cu_a7d89b2a_309084cute7productE,(_ZN40_INTERNAL_a11efcc3_4_k_cu_a7d89b2a_309084cuda3std3__45__cpo3endE - _ZN40_INTERNAL_a11efcc3_4_k_cu_a7d89b2a_309084cute7productE)
_ZN40_INTERNAL_a11efcc3_4_k_cu_a7d89b2a_309084cute7productE:
	.zero		1
	.type		_ZN40_INTERNAL_a11efcc3_4_k_cu_a7d89b2a_309084cuda3std3__45__cpo3endE,@object
	.size		_ZN40_INTERNAL_a11efcc3_4_k_cu_a7d89b2a_309084cuda3std3__45__cpo3endE,(_ZN40_INTERNAL_a11efcc3_4_k_cu_a7d89b2a_309084cuda3std3__419piecewise_constructE - _ZN40_INTERNAL_a11efcc3_4_k_cu_a7d89b2a_309084cuda3std3__45__cpo3endE)
_ZN40_INTERNAL_a11efcc3_4_k_cu_a7d89b2a_309084cuda3std3__45__cpo3endE:
	.zero		1
	.type		_ZN40_INTERNAL_a11efcc3_4_k_cu_a7d89b2a_309084cuda3std3__419piecewise_constructE,@object
	.size		_ZN40_INTERNAL_a11efcc3_4_k_cu_a7d89b2a_309084cuda3std3__419piecewise_constructE,(_ZN40_INTERNAL_a11efcc3_4_k_cu_a7d89b2a_309084cuda3std3__45__cpo4cendE - _ZN40_INTERNAL_a11efcc3_4_k_cu_a7d89b2a_309084cuda3std3__419piecewise_constructE)
_ZN40_INTERNAL_a11efcc3_4_k_cu_a7d89b2a_309084cuda3std3__419piecewise_constructE:
	.zero		1
	.type		_ZN40_INTERNAL_a11efcc3_4_k_cu_a7d89b2a_309084cuda3std3__45__cpo4cendE,@object
	.size		_ZN40_INTERNAL_a11efcc3_4_k_cu_a7d89b2a_309084cuda3std3__45__cpo4cendE,(_ZN40_INTERNAL_a11efcc3_4_k_cu_a7d89b2a_309084cuda3std6ranges3__45__cpo4swapE - _ZN40_INTERNAL_a11efcc3_4_k_cu_a7d89b2a_309084cuda3std3__45__cpo4cendE)
_ZN40_INTERNAL_a11efcc3_4_k_cu_a7d89b2a_309084cuda3std3__45__cpo4cendE:
	.zero		1
	.type		_ZN40_INTERNAL_a11efcc3_4_k_cu_a7d89b2a_309084cuda3std6ranges3__45__cpo4swapE,@object
	.size		_ZN40_INTERNAL_a11efcc3_4_k_cu_a7d89b2a_309084cuda3std6ranges3__45__cpo4swapE,(.L_10 - _ZN40_INTERNAL_a11efcc3_4_k_cu_a7d89b2a_309084cuda3std6ranges3__45__cpo4swapE)
_ZN40_INTERNAL_a11efcc3_4_k_cu_a7d89b2a_309084cuda3std6ranges3__45__cpo4swapE:
	.zero		1
.L_10:


//--------------------- .nv.constant0._ZN7cutlass13device_kernelINS_4gemm6kernel13GemmUniversalIN4cute5tupleIJiiiiEEENS1_10collective13CollectiveMmaINS1_35MainloopSm100TmaUmmaWarpSpecializedILi4ELi2ELi4ENS5_IJNS4_1CILi2EEENSA_ILi4EEENSA_ILi1EEEEEEEENS5_IJNSA_ILi256EEENSA_ILi128EEENSA_ILi64EEEEEEfNS5_IJlSD_lEEEfSK_NS4_8TiledMMAINS4_8MMA_AtomIJNS4_23SM100_MMA_TF32_2x1SM_SSINS_10tfloat32_tESO_fLi256ELi128ELNS4_4UMMA5MajorE0ELSQ_0ELNSP_7ScaleInE0ELSR_0EEEEEENS4_6LayoutINS5_IJSD_SD_SD_EEENS5_IJNSA_ILi0EEESW_SW_EEEEENS5_IJNS4_10UnderscoreESZ_SZ_EEEEENS4_28SM100_TMA_2SM_LOAD_MULTICASTENS4_14ComposedLayoutINS4_7SwizzleILi3ELi4ELi3EEENS4_18smem_ptr_flag_bitsILi32EEENSU_INS5_IJNSA_ILi8EEENSA_ILi32EEEEEENS5_IJS19_SD_EEEEEEEvNS4_8identityENS4_18SM100_TMA_2SM_LOADES1D_vS1E_EENS_8epilogue10collective18CollectiveEpilogueINS1H_23Sm100TmaWarpSpecializedILi4ELi2ELi16ELb1ELb0EEEJNS5_IJSH_SH_SI_EEENS5_IJNSU_ISH_SD_EENSU_INSA_ILi16EEESD_EEEEEfSK_fSK_NS1H_6fusion15FusionCallbacksIS1L_NS1R_17LinearCombinationIffffLNS_15FloatRoundStyleE2EEES1M_S1Q_JEEENS4_5SM1004TMEM4LOAD26SM100_TMEM_LOAD_32dp32b16xENS4_13SM90_TMA_LOADENS13_INS14_ILi2ELi4ELi3EEES17_NSU_INS5_IJS18_S1O_EEENS5_IJS1O_SD_EEEEEEENS4_39AutoVectorizingCopyWithAssumedAlignmentILi128EEENS4_14SM90_TMA_STOREES26_S28_S28_EEEvvEEEEvNT_6ParamsE --------------------------
	.section	.nv.constant0._ZN7cutlass13device_kernelINS_4gemm6kernel13GemmUniversalIN4cute5tupleIJiiiiEEENS1_10collective13CollectiveMmaINS1_35MainloopSm100TmaUmmaWarpSpecializedILi4ELi2ELi4ENS5_IJNS4_1CILi2EEENSA_ILi4EEENSA_ILi1EEEEEEEENS5_IJNSA_ILi256EEENSA_ILi128EEENSA_ILi64EEEEEEfNS5_IJlSD_lEEEfSK_NS4_8TiledMMAINS4_8MMA_AtomIJNS4_23SM100_MMA_TF32_2x1SM_SSINS_10tfloat32_tESO_fLi256ELi128ELNS4_4UMMA5MajorE0ELSQ_0ELNSP_7ScaleInE0ELSR_0EEEEEENS4_6LayoutINS5_IJSD_SD_SD_EEENS5_IJNSA_ILi0EEESW_SW_EEEEENS5_IJNS4_10UnderscoreESZ_SZ_EEEEENS4_28SM100_TMA_2SM_LOAD_MULTICASTENS4_14ComposedLayoutINS4_7SwizzleILi3ELi4ELi3EEENS4_18smem_ptr_flag_bitsILi32EEENSU_INS5_IJNSA_ILi8EEENSA_ILi32EEEEEENS5_IJS19_SD_EEEEEEEvNS4_8identityENS4_18SM100_TMA_2SM_LOADES1D_vS1E_EENS_8epilogue10collective18CollectiveEpilogueINS1H_23Sm100TmaWarpSpecializedILi4ELi2ELi16ELb1ELb0EEEJNS5_IJSH_SH_SI_EEENS5_IJNSU_ISH_SD_EENSU_INSA_ILi16EEESD_EEEEEfSK_fSK_NS1H_6fusion15FusionCallbacksIS1L_NS1R_17LinearCombinationIffffLNS_15FloatRoundStyleE2EEES1M_S1Q_JEEENS4_5SM1004TMEM4LOAD26SM100_TMEM_LOAD_32dp32b16xENS4_13SM90_TMA_LOADENS13_INS14_ILi2ELi4ELi3EEES17_NSU_INS5_IJS18_S1O_EEENS5_IJS1O_SD_EEEEEEENS4_39AutoVectorizingCopyWithAssumedAlignmentILi128EEENS4_14SM90_TMA_STOREES26_S28_S28_EEEvvEEEEvNT_6ParamsE,"a",@progbits
	.sectionflags	@""
	.align	4
.nv.constant0._ZN7cutlass13device_kernelINS_4gemm6kernel13GemmUniversalIN4cute5tupleIJiiiiEEENS1_10collective13CollectiveMmaINS1_35MainloopSm100TmaUmmaWarpSpecializedILi4ELi2ELi4ENS5_IJNS4_1CILi2EEENSA_ILi4EEENSA_ILi1EEEEEEEENS5_IJNSA_ILi256EEENSA_ILi128EEENSA_ILi64EEEEEEfNS5_IJlSD_lEEEfSK_NS4_8TiledMMAINS4_8MMA_AtomIJNS4_23SM100_MMA_TF32_2x1SM_SSINS_10tfloat32_tESO_fLi256ELi128ELNS4_4UMMA5MajorE0ELSQ_0ELNSP_7ScaleInE0ELSR_0EEEEEENS4_6LayoutINS5_IJSD_SD_SD_EEENS5_IJNSA_ILi0EEESW_SW_EEEEENS5_IJNS4_10UnderscoreESZ_SZ_EEEEENS4_28SM100_TMA_2SM_LOAD_MULTICASTENS4_14ComposedLayoutINS4_7SwizzleILi3ELi4ELi3EEENS4_18smem_ptr_flag_bitsILi32EEENSU_INS5_IJNSA_ILi8EEENSA_ILi32EEEEEENS5_IJS19_SD_EEEEEEEvNS4_8identityENS4_18SM100_TMA_2SM_LOADES1D_vS1E_EENS_8epilogue10collective18CollectiveEpilogueINS1H_23Sm100TmaWarpSpecializedILi4ELi2ELi16ELb1ELb0EEEJNS5_IJSH_SH_SI_EEENS5_IJNSU_ISH_SD_EENSU_INSA_ILi16EEESD_EEEEEfSK_fSK_NS1H_6fusion15FusionCallbacksIS1L_NS1R_17LinearCombinationIffffLNS_15FloatRoundStyleE2EEES1M_S1Q_JEEENS4_5SM1004TMEM4LOAD26SM100_TMEM_LOAD_32dp32b16xENS4_13SM90_TMA_LOADENS13_INS14_ILi2ELi4ELi3EEES17_NSU_INS5_IJS18_S1O_EEENS5_IJS1O_SD_EEEEEEENS4_39AutoVectorizingCopyWithAssumedAlignmentILi128EEENS4_14SM90_TMA_STOREES26_S28_S28_EEEvvEEEEvNT_6ParamsE:
	.zero		2944


//--------------------- SYMBOLS --------------------------

	.type		.nv.reservedSmem.offset0,@object
	.size		.nv.reservedSmem.offset0,0x4
	.type		.nv.reservedSmem.cap,@object
	.size		.nv.reservedSmem.cap,0x4
	.type		__assertfail,@function
